	.target	sm_100a

	.elftype	@"ET_EXEC"


//--------------------- .note.nv.tkinfo           --------------------------
	.section	.note.nv.tkinfo,"",@"SHT_NOTE"
	.sectionflags	@"SHF_NOTE_NV_TKINFO"
	.tkinfo
        /*0018*/ 	.word	0x00000002
        /*0030*/ 	.string	""
        /*0030*/ 	.string	"ptxas"
        /*0030*/ 	.string	"Cuda compilation tools, release 13.0, V13.0.88"
        /*0030*/ 	.string	"Build cuda_13.0.r13.0/compiler.36424714_0"
        /*0030*/ 	.string	"-arch sm_100a -m 64 "



//--------------------- .note.nv.cuinfo           --------------------------
	.section	.note.nv.cuinfo,"",@"SHT_NOTE"
	.sectionflags	@"SHF_NOTE_NV_CUINFO"
        /*0018*/ 	.short	0x0002
        /*001a*/ 	.short	0x0064
        /*001c*/ 	.short	0x0082
	.zero		2


//--------------------- .nv.info                  --------------------------
	.section	.nv.info,"",@"SHT_CUDA_INFO"
	.align	4


	//----- nvinfo : EIATTR_REGCOUNT
	.align		4
        /*0000*/ 	.byte	0x04, 0x2f
        /*0002*/ 	.short	(.L_19 - .L_18)
	.align		4
.L_18:
        /*0004*/ 	.word	index@(_ZN7cutlass13device_kernelINS_4gemm6kernel13GemmUniversalIN4cute5tupleIJiiiiEEENS1_10collective13CollectiveMmaINS1_35MainloopSm100TmaUmmaWarpSpecializedILi4ELi2ELi4ENS5_IJNS4_1CILi1EEENSA_ILi8EEESB_EEEEENS5_IJNSA_ILi64EEENSA_ILi256EEENSA_ILi32EEEEEEfNS5_IJlSB_lEEEfSJ_NS4_8TiledMMAINS4_8MMA_AtomIJNS4_17SM100_MMA_TF32_SSINS_10tfloat32_tESN_fLi64ELi256ELNS4_4UMMA5MajorE0ELSP_0ELNSO_7ScaleInE0ELSQ_0EEEEEENS4_6LayoutINS5_IJSB_SB_SB_EEENS5_IJNSA_ILi0EEESV_SV_EEEEENS5_IJNS4_10UnderscoreESY_SY_EEEEENS4_23SM90_TMA_LOAD_MULTICASTENS4_14ComposedLayoutINS4_7SwizzleILi3ELi4ELi3EEENS4_18smem_ptr_flag_bitsILi32EEENST_INS5_IJSC_SH_EEENS5_IJSH_SB_EEEEEEEvNS4_8identityENS4_13SM90_TMA_LOADES1A_vS1B_EENS_8epilogue10collective18CollectiveEpilogueINS1E_23Sm100TmaWarpSpecializedILi4ELi2ELi16ELb1ELb0EEEJSI_NS5_IJNST_ISF_SB_EENST_ISH_SB_EEEEEfSJ_fSJ_NS1E_6fusion15FusionCallbacksIS1I_NS1M_17LinearCombinationIffffLNS_15FloatRoundStyleE2EEESI_S1L_JEEENS4_5SM1004TMEM4LOAD26SM100_TMEM_LOAD_16dp128b8xES1C_S1A_NS4_17SM75_U32x4_LDSM_NENS4_14SM90_TMA_STOREES1A_NS4_17SM90_U32x4_STSM_NENS4_39AutoVectorizingCopyWithAssumedAlignmentILi128EEEEEEvvEEEEvNT_6ParamsE)
        /*0008*/ 	.word	0x00000060


	//----- nvinfo : EIATTR_FRAME_SIZE
	.align		4
.L_19:
        /*000c*/ 	.byte	0x04, 0x11
        /*000e*/ 	.short	(.L_21 - .L_20)
	.align		4
.L_20:
        /*0010*/ 	.word	index@($__internal_2_$__cuda_sm10x_tcgen05_guardrail_trap_unallocated_columns_being_dealloced)
        /*0014*/ 	.word	0x00000000


	//----- nvinfo : EIATTR_FRAME_SIZE
	.align		4
.L_21:
        /*0018*/ 	.byte	0x04, 0x11
        /*001a*/ 	.short	(.L_23 - .L_22)
	.align		4
.L_22:
        /*001c*/ 	.word	index@($__internal_1_$__cuda_sm10x_tcgen05_guardrail_trap_phase_invalid_during_alloc)
        /*0020*/ 	.word	0x00000000


	//----- nvinfo : EIATTR_FRAME_SIZE
	.align		4
.L_23:
        /*0024*/ 	.byte	0x04, 0x11
        /*0026*/ 	.short	(.L_25 - .L_24)
	.align		4
.L_24:
        /*0028*/ 	.word	index@($__internal_0_$__cuda_sm10x_tcgen05_guardrail_trap_col_being_dealloced_not_returned_by_alloc)
        /*002c*/ 	.word	0x00000000


	//----- nvinfo : EIATTR_FRAME_SIZE
	.align		4
.L_25:
        /*0030*/ 	.byte	0x04, 0x11
        /*0032*/ 	.short	(.L_27 - .L_26)
	.align		4
.L_26:
        /*0034*/ 	.word	index@(_ZN7cutlass13device_kernelINS_4gemm6kernel13GemmUniversalIN4cute5tupleIJiiiiEEENS1_10collective13CollectiveMmaINS1_35MainloopSm100TmaUmmaWarpSpecializedILi4ELi2ELi4ENS5_IJNS4_1CILi1EEENSA_ILi8EEESB_EEEEENS5_IJNSA_ILi64EEENSA_ILi256EEENSA_ILi32EEEEEEfNS5_IJlSB_lEEEfSJ_NS4_8TiledMMAINS4_8MMA_AtomIJNS4_17SM100_MMA_TF32_SSINS_10tfloat32_tESN_fLi64ELi256ELNS4_4UMMA5MajorE0ELSP_0ELNSO_7ScaleInE0ELSQ_0EEEEEENS4_6LayoutINS5_IJSB_SB_SB_EEENS5_IJNSA_ILi0EEESV_SV_EEEEENS5_IJNS4_10UnderscoreESY_SY_EEEEENS4_23SM90_TMA_LOAD_MULTICASTENS4_14ComposedLayoutINS4_7SwizzleILi3ELi4ELi3EEENS4_18smem_ptr_flag_bitsILi32EEENST_INS5_IJSC_SH_EEENS5_IJSH_SB_EEEEEEEvNS4_8identityENS4_13SM90_TMA_LOADES1A_vS1B_EENS_8epilogue10collective18CollectiveEpilogueINS1E_23Sm100TmaWarpSpecializedILi4ELi2ELi16ELb1ELb0EEEJSI_NS5_IJNST_ISF_SB_EENST_ISH_SB_EEEEEfSJ_fSJ_NS1E_6fusion15FusionCallbacksIS1I_NS1M_17LinearCombinationIffffLNS_15FloatRoundStyleE2EEESI_S1L_JEEENS4_5SM1004TMEM4LOAD26SM100_TMEM_LOAD_16dp128b8xES1C_S1A_NS4_17SM75_U32x4_LDSM_NENS4_14SM90_TMA_STOREES1A_NS4_17SM90_U32x4_STSM_NENS4_39AutoVectorizingCopyWithAssumedAlignmentILi128EEEEEEvvEEEEvNT_6ParamsE)
        /*0038*/ 	.word	0x00000000


	//----- nvinfo : EIATTR_MIN_STACK_SIZE
	.align		4
.L_27:
        /*003c*/ 	.byte	0x04, 0x12
        /*003e*/ 	.short	(.L_29 - .L_28)
	.align		4
.L_28:
        /*0040*/ 	.word	index@(_ZN7cutlass13device_kernelINS_4gemm6kernel13GemmUniversalIN4cute5tupleIJiiiiEEENS1_10collective13CollectiveMmaINS1_35MainloopSm100TmaUmmaWarpSpecializedILi4ELi2ELi4ENS5_IJNS4_1CILi1EEENSA_ILi8EEESB_EEEEENS5_IJNSA_ILi64EEENSA_ILi256EEENSA_ILi32EEEEEEfNS5_IJlSB_lEEEfSJ_NS4_8TiledMMAINS4_8MMA_AtomIJNS4_17SM100_MMA_TF32_SSINS_10tfloat32_tESN_fLi64ELi256ELNS4_4UMMA5MajorE0ELSP_0ELNSO_7ScaleInE0ELSQ_0EEEEEENS4_6LayoutINS5_IJSB_SB_SB_EEENS5_IJNSA_ILi0EEESV_SV_EEEEENS5_IJNS4_10UnderscoreESY_SY_EEEEENS4_23SM90_TMA_LOAD_MULTICASTENS4_14ComposedLayoutINS4_7SwizzleILi3ELi4ELi3EEENS4_18smem_ptr_flag_bitsILi32EEENST_INS5_IJSC_SH_EEENS5_IJSH_SB_EEEEEEEvNS4_8identityENS4_13SM90_TMA_LOADES1A_vS1B_EENS_8epilogue10collective18CollectiveEpilogueINS1E_23Sm100TmaWarpSpecializedILi4ELi2ELi16ELb1ELb0EEEJSI_NS5_IJNST_ISF_SB_EENST_ISH_SB_EEEEEfSJ_fSJ_NS1E_6fusion15FusionCallbacksIS1I_NS1M_17LinearCombinationIffffLNS_15FloatRoundStyleE2EEESI_S1L_JEEENS4_5SM1004TMEM4LOAD26SM100_TMEM_LOAD_16dp128b8xES1C_S1A_NS4_17SM75_U32x4_LDSM_NENS4_14SM90_TMA_STOREES1A_NS4_17SM90_U32x4_STSM_NENS4_39AutoVectorizingCopyWithAssumedAlignmentILi128EEEEEEvvEEEEvNT_6ParamsE)
        /*0044*/ 	.word	0x00000000
.L_29:


//--------------------- .nv.compat                --------------------------
	.section	.nv.compat,"",@"SHT_CUDA_COMPAT_INFO"
	.align	4
        /*0000*/ 	.byte	0x02, 0x09, 0x01, 0x00, 0x02, 0x02, 0x02, 0x00, 0x02, 0x05, 0x05, 0x00, 0x03, 0x07, 0x01, 0x01
        /*0010*/ 	.byte	0x02, 0x03, 0x01, 0x00, 0x02, 0x06, 0x01, 0x00, 0x04, 0x0b, 0x08, 0x00, 0x09, 0x00, 0x00, 0x00
        /*0020*/ 	.byte	0x00, 0x00, 0x00, 0x00


//--------------------- .nv.info._ZN7cutlass13device_kernelINS_4gemm6kernel13GemmUniversalIN4cute5tupleIJiiiiEEENS1_10collective13CollectiveMmaINS1_35MainloopSm100TmaUmmaWarpSpecializedILi4ELi2ELi4ENS5_IJNS4_1CILi1EEENSA_ILi8EEESB_EEEEENS5_IJNSA_ILi64EEENSA_ILi256EEENSA_ILi32EEEEEEfNS5_IJlSB_lEEEfSJ_NS4_8TiledMMAINS4_8MMA_AtomIJNS4_17SM100_MMA_TF32_SSINS_10tfloat32_tESN_fLi64ELi256ELNS4_4UMMA5MajorE0ELSP_0ELNSO_7ScaleInE0ELSQ_0EEEEEENS4_6LayoutINS5_IJSB_SB_SB_EEENS5_IJNSA_ILi0EEESV_SV_EEEEENS5_IJNS4_10UnderscoreESY_SY_EEEEENS4_23SM90_TMA_LOAD_MULTICASTENS4_14ComposedLayoutINS4_7SwizzleILi3ELi4ELi3EEENS4_18smem_ptr_flag_bitsILi32EEENST_INS5_IJSC_SH_EEENS5_IJSH_SB_EEEEEEEvNS4_8identityENS4_13SM90_TMA_LOADES1A_vS1B_EENS_8epilogue10collective18CollectiveEpilogueINS1E_23Sm100TmaWarpSpecializedILi4ELi2ELi16ELb1ELb0EEEJSI_NS5_IJNST_ISF_SB_EENST_ISH_SB_EEEEEfSJ_fSJ_NS1E_6fusion15FusionCallbacksIS1I_NS1M_17LinearCombinationIffffLNS_15FloatRoundStyleE2EEESI_S1L_JEEENS4_5SM1004TMEM4LOAD26SM100_TMEM_LOAD_16dp128b8xES1C_S1A_NS4_17SM75_U32x4_LDSM_NENS4_14SM90_TMA_STOREES1A_NS4_17SM90_U32x4_STSM_NENS4_39AutoVectorizingCopyWithAssumedAlignmentILi128EEEEEEvvEEEEvNT_6ParamsE --------------------------
	.section	.nv.info._ZN7cutlass13device_kernelINS_4gemm6kernel13GemmUniversalIN4cute5tupleIJiiiiEEENS1_10collective13CollectiveMmaINS1_35MainloopSm100TmaUmmaWarpSpecializedILi4ELi2ELi4ENS5_IJNS4_1CILi1EEENSA_ILi8EEESB_EEEEENS5_IJNSA_ILi64EEENSA_ILi256EEENSA_ILi32EEEEEEfNS5_IJlSB_lEEEfSJ_NS4_8TiledMMAINS4_8MMA_AtomIJNS4_17SM100_MMA_TF32_SSINS_10tfloat32_tESN_fLi64ELi256ELNS4_4UMMA5MajorE0ELSP_0ELNSO_7ScaleInE0ELSQ_0EEEEEENS4_6LayoutINS5_IJSB_SB_SB_EEENS5_IJNSA_ILi0EEESV_SV_EEEEENS5_IJNS4_10UnderscoreESY_SY_EEEEENS4_23SM90_TMA_LOAD_MULTICASTENS4_14ComposedLayoutINS4_7SwizzleILi3ELi4ELi3EEENS4_18smem_ptr_flag_bitsILi32EEENST_INS5_IJSC_SH_EEENS5_IJSH_SB_EEEEEEEvNS4_8identityENS4_13SM90_TMA_LOADES1A_vS1B_EENS_8epilogue10collective18CollectiveEpilogueINS1E_23Sm100TmaWarpSpecializedILi4ELi2ELi16ELb1ELb0EEEJSI_NS5_IJNST_ISF_SB_EENST_ISH_SB_EEEEEfSJ_fSJ_NS1E_6fusion15FusionCallbacksIS1I_NS1M_17LinearCombinationIffffLNS_15FloatRoundStyleE2EEESI_S1L_JEEENS4_5SM1004TMEM4LOAD26SM100_TMEM_LOAD_16dp128b8xES1C_S1A_NS4_17SM75_U32x4_LDSM_NENS4_14SM90_TMA_STOREES1A_NS4_17SM90_U32x4_STSM_NENS4_39AutoVectorizingCopyWithAssumedAlignmentILi128EEEEEEvvEEEEvNT_6ParamsE,"",@"SHT_CUDA_INFO"
	.sectionflags	@""
	.align	4


	//----- nvinfo : EIATTR_CUDA_API_VERSION
	.align		4
        /*0000*/ 	.byte	0x04, 0x37
        /*0002*/ 	.short	(.L_31 - .L_30)
.L_30:
        /*0004*/ 	.word	0x00000082


	//----- nvinfo : EIATTR_KPARAM_INFO
	.align		4
.L_31:
        /*0008*/ 	.byte	0x04, 0x17
        /*000a*/ 	.short	(.L_33 - .L_32)
.L_32:
        /*000c*/ 	.word	0x00000000
        /*0010*/ 	.short	0x0000
        /*0012*/ 	.short	0x0000
        /*0014*/ 	.byte	0x00, 0xf0, 0x01, 0x20


	//----- nvinfo : EIATTR_AT_ENTRY_FRAGMENTS
	.align		4
.L_33:
        /*0018*/ 	.byte	0x04, 0x4f
        /*001a*/ 	.short	(.L_35 - .L_34)


	//   ....[0]....
.L_34:
        /*001c*/ 	.word	0x00000006


	//----- nvinfo : EIATTR_RESERVED_SMEM_USED
	.align		4
.L_35:
        /*0020*/ 	.byte	0x01, 0x41
	.zero		2


	//----- nvinfo : EIATTR_SPARSE_MMA_MASK
	.align		4
        /*0024*/ 	.byte	0x03, 0x50
        /*0026*/ 	.short	0x0000


	//----- nvinfo : EIATTR_TCGEN05_1CTA_USED
	.align		4
        /*0028*/ 	.byte	0x01, 0x51
	.zero		2


	//----- nvinfo : EIATTR_MAXREG_COUNT
	.align		4
        /*002c*/ 	.byte	0x03, 0x1b
        /*002e*/ 	.short	0x00ff


	//----- nvinfo : EIATTR_NUM_BARRIERS
	.align		4
        /*0030*/ 	.byte	0x02, 0x4c
        /*0032*/ 	.byte	0x07
	.zero		1


	//----- nvinfo : EIATTR_EXTERNS
	.align		4
        /*0034*/ 	.byte	0x04, 0x0f
        /*0036*/ 	.short	(.L_37 - .L_36)


	//   ....[0]....
	.align		4
.L_36:
        /*0038*/ 	.word	index@(__assertfail)


	//----- nvinfo : EIATTR_MERCURY_ISA_VERSION
	.align		4
.L_37:
        /*003c*/ 	.byte	0x03, 0x5f
        /*003e*/ 	.short	0x0101


	//----- nvinfo : EIATTR_INT_WARP_WIDE_INSTR_OFFSETS
	.align		4
        /*0040*/ 	.byte	0x04, 0x31
        /*0042*/ 	.short	(.L_39 - .L_38)


	//   ....[0]....
.L_38:
        /*0044*/ 	.word	0x00003e90


	//   ....[1]....
        /*0048*/ 	.word	0x00003eb0


	//   ....[2]....
        /*004c*/ 	.word	0x00003ee0


	//   ....[3]....
        /*0050*/ 	.word	0x00004a60


	//   ....[4]....
        /*0054*/ 	.word	0x00004ad0


	//   ....[5]....
        /*0058*/ 	.word	0x00004bb0


	//   ....[6]....
        /*005c*/ 	.word	0x00004c30


	//   ....[7]....
        /*0060*/ 	.word	0x00004d10


	//   ....[8]....
        /*0064*/ 	.word	0x00004d90


	//   ....[9]....
        /*0068*/ 	.word	0x00004e80


	//   ....[10]....
        /*006c*/ 	.word	0x00004f10


	//   ....[11]....
        /*0070*/ 	.word	0x00005000


	//   ....[12]....
        /*0074*/ 	.word	0x00005080


	//   ....[13]....
        /*0078*/ 	.word	0x00005180


	//   ....[14]....
        /*007c*/ 	.word	0x00005200


	//   ....[15]....
        /*0080*/ 	.word	0x00005300


	//   ....[16]....
        /*0084*/ 	.word	0x00005380


	//   ....[17]....
        /*0088*/ 	.word	0x00005470


	//   ....[18]....
        /*008c*/ 	.word	0x00005500


	//----- nvinfo : EIATTR_COOP_GROUP_MASK_REGIDS
	.align		4
.L_39:
        /*0090*/ 	.byte	0x04, 0x29
        /*0092*/ 	.short	(.L_41 - .L_40)


	//   ....[0]....
.L_40:
        /*0094*/ 	.word	0xffffffff


	//   ....[1]....
        /*0098*/ 	.word	0xffffffff


	//   ....[2]....
        /*009c*/ 	.word	0xffffffff


	//   ....[3]....
        /*00a0*/ 	.word	0xffffffff


	//   ....[4]....
        /*00a4*/ 	.word	0xffffffff


	//   ....[5]....
        /*00a8*/ 	.word	0xffffffff


	//   ....[6]....
        /*00ac*/ 	.word	0xffffffff


	//   ....[7]....
        /*00b0*/ 	.word	0xffffffff


	//   ....[8]....
        /*00b4*/ 	.word	0xffffffff


	//   ....[9]....
        /*00b8*/ 	.word	0xffffffff


	//   ....[10]....
        /*00bc*/ 	.word	0xffffffff


	//   ....[11]....
        /*00c0*/ 	.word	0xffffffff


	//   ....[12]....
        /*00c4*/ 	.word	0xffffffff


	//   ....[13]....
        /*00c8*/ 	.word	0xffffffff


	//----- nvinfo : EIATTR_COOP_GROUP_INSTR_OFFSETS
	.align		4
.L_41:
        /*00cc*/ 	.byte	0x04, 0x28
        /*00ce*/ 	.short	(.L_43 - .L_42)


	//   ....[0]....
.L_42:
        /*00d0*/ 	.word	0x00000080


	//   ....[1]....
        /*00d4*/ 	.word	0x000004f0


	//   ....[2]....
        /*00d8*/ 	.word	0x000006a0


	//   ....[3]....
        /*00dc*/ 	.word	0x00000840


	//   ....[4]....
        /*00e0*/ 	.word	0x00000940


	//   ....[5]....
        /*00e4*/ 	.word	0x00000ab0


	//   ....[6]....
        /*00e8*/ 	.word	0x00000c50


	//   ....[7]....
        /*00ec*/ 	.word	0x00000e00


	//   ....[8]....
        /*00f0*/ 	.word	0x00002190


	//   ....[9]....
        /*00f4*/ 	.word	0x00003080


	//   ....[10]....
        /*00f8*/ 	.word	0x00003290


	//   ....[11]....
        /*00fc*/ 	.word	0x000032c0


	//   ....[12]....
        /*0100*/ 	.word	0x00003d70


	//   ....[13]....
        /*0104*/ 	.word	0x00003fa0


	//----- nvinfo : EIATTR_VRC_CTA_INIT_COUNT
	.align		4
.L_43:
        /*0108*/ 	.byte	0x02, 0x4a
        /*010a*/ 	.byte	0x80
	.zero		1


	//----- nvinfo : EIATTR_SYSCALL_OFFSETS
	.align		4
        /*010c*/ 	.byte	0x04, 0x46
        /*010e*/ 	.short	(.L_45 - .L_44)


	//   ....[0]....
.L_44:
        /*0110*/ 	.word	0x000061d0


	//   ....[1]....
        /*0114*/ 	.word	0x000062c0


	//   ....[2]....
        /*0118*/ 	.word	0x00006b50


	//   ....[3]....
        /*011c*/ 	.word	0x00007310


	//   ....[4]....
        /*0120*/ 	.word	0x00007a70


	//   ....[5]....
        /*0124*/ 	.word	0x00008210


	//   ....[6]....
        /*0128*/ 	.word	0x000089b0


	//   ....[7]....
        /*012c*/ 	.word	0x00009180


	//   ....[8]....
        /*0130*/ 	.word	0x00009920


	//   ....[9]....
        /*0134*/ 	.word	0x0000a070


	//----- nvinfo : EIATTR_MBARRIER_INSTR_OFFSETS
	.align		4
.L_45:
        /*0138*/ 	.byte	0x04, 0x39
        /*013a*/ 	.short	(.L_47 - .L_46)


	//   ....[0]....
.L_46:
        /*013c*/ 	.word	0x00000610
        /*0140*/ 	.word	0x000000ff
        /*0144*/ 	.word	0x00000000
        /*0148*/ 	.short	0x0100
        /*014a*/ 	.byte	0x04
	.zero		1


	//   ....[1]....
        /*014c*/ 	.word	0x00000620
        /*0150*/ 	.word	0x000000ff
        /*0154*/ 	.word	0x00000020
        /*0158*/ 	.short	0x0100
        /*015a*/ 	.byte	0x04
	.zero		1


	//   ....[2]....
        /*015c*/ 	.word	0x00000630
        /*0160*/ 	.word	0x000000ff
        /*0164*/ 	.word	0x00000008
        /*0168*/ 	.short	0x0100
        /*016a*/ 	.byte	0x04
	.zero		1


	//   ....[3]....
        /*016c*/ 	.word	0x00000640
        /*0170*/ 	.word	0x000000ff
        /*0174*/ 	.word	0x00000028
        /*0178*/ 	.short	0x0100
        /*017a*/ 	.byte	0x04
	.zero		1


	//   ....[4]....
        /*017c*/ 	.word	0x00000650
        /*0180*/ 	.word	0x000000ff
        /*0184*/ 	.word	0x00000010
        /*0188*/ 	.short	0x0100
        /*018a*/ 	.byte	0x04
	.zero		1


	//   ....[5]....
        /*018c*/ 	.word	0x00000660
        /*0190*/ 	.word	0x000000ff
        /*0194*/ 	.word	0x00000030
        /*0198*/ 	.short	0x0100
        /*019a*/ 	.byte	0x04
	.zero		1


	//   ....[6]....
        /*019c*/ 	.word	0x00000670
        /*01a0*/ 	.word	0x000000ff
        /*01a4*/ 	.word	0x00000018
        /*01a8*/ 	.short	0x0100
        /*01aa*/ 	.byte	0x04
	.zero		1


	//   ....[7]....
        /*01ac*/ 	.word	0x00000680
        /*01b0*/ 	.word	0x000000ff
        /*01b4*/ 	.word	0x00000038
        /*01b8*/ 	.short	0x0100
        /*01ba*/ 	.byte	0x04
	.zero		1


	//   ....[8]....
        /*01bc*/ 	.word	0x000007b0
        /*01c0*/ 	.word	0x000000ff
        /*01c4*/ 	.word	0x00000040
        /*01c8*/ 	.short	0x0100
        /*01ca*/ 	.byte	0x04
	.zero		1


	//   ....[9]....
        /*01cc*/ 	.word	0x000007c0
        /*01d0*/ 	.word	0x000000ff
        /*01d4*/ 	.word	0x00000060
        /*01d8*/ 	.short	0x0100
        /*01da*/ 	.byte	0x04
	.zero		1


	//   ....[10]....
        /*01dc*/ 	.word	0x000007d0
        /*01e0*/ 	.word	0x000000ff
        /*01e4*/ 	.word	0x00000048
        /*01e8*/ 	.short	0x0100
        /*01ea*/ 	.byte	0x04
	.zero		1


	//   ....[11]....
        /*01ec*/ 	.word	0x000007e0
        /*01f0*/ 	.word	0x000000ff
        /*01f4*/ 	.word	0x00000068
        /*01f8*/ 	.short	0x0100
        /*01fa*/ 	.byte	0x04
	.zero		1


	//   ....[12]....
        /*01fc*/ 	.word	0x000007f0
        /*0200*/ 	.word	0x000000ff
        /*0204*/ 	.word	0x00000050
        /*0208*/ 	.short	0x0100
        /*020a*/ 	.byte	0x04
	.zero		1


	//   ....[13]....
        /*020c*/ 	.word	0x00000800
        /*0210*/ 	.word	0x000000ff
        /*0214*/ 	.word	0x00000070
        /*0218*/ 	.short	0x0100
        /*021a*/ 	.byte	0x04
	.zero		1


	//   ....[14]....
        /*021c*/ 	.word	0x00000810
        /*0220*/ 	.word	0x000000ff
        /*0224*/ 	.word	0x00000058
        /*0228*/ 	.short	0x0100
        /*022a*/ 	.byte	0x04
	.zero		1


	//   ....[15]....
        /*022c*/ 	.word	0x00000820
        /*0230*/ 	.word	0x000000ff
        /*0234*/ 	.word	0x00000078
        /*0238*/ 	.short	0x0100
        /*023a*/ 	.byte	0x04
	.zero		1


	//   ....[16]....
        /*023c*/ 	.word	0x00000910
        /*0240*/ 	.word	0x000000ff
        /*0244*/ 	.word	0x00000080
        /*0248*/ 	.short	0x0100
        /*024a*/ 	.byte	0x06
	.zero		1


	//   ....[17]....
        /*024c*/ 	.word	0x00000920
        /*0250*/ 	.word	0x000000ff
        /*0254*/ 	.word	0x00000088
        /*0258*/ 	.short	0x0100
        /*025a*/ 	.byte	0x06
	.zero		1


	//   ....[18]....
        /*025c*/ 	.word	0x00000a60
        /*0260*/ 	.word	0x000000ff
        /*0264*/ 	.word	0x00000090
        /*0268*/ 	.short	0x0100
        /*026a*/ 	.byte	0x06
	.zero		1


	//   ....[19]....
        /*026c*/ 	.word	0x00000a70
        /*0270*/ 	.word	0x000000ff
        /*0274*/ 	.word	0x000000a0
        /*0278*/ 	.short	0x0100
        /*027a*/ 	.byte	0x06
	.zero		1


	//   ....[20]....
        /*027c*/ 	.word	0x00000a80
        /*0280*/ 	.word	0x000000ff
        /*0284*/ 	.word	0x00000098
        /*0288*/ 	.short	0x0100
        /*028a*/ 	.byte	0x06
	.zero		1


	//   ....[21]....
        /*028c*/ 	.word	0x00000a90
        /*0290*/ 	.word	0x000000ff
        /*0294*/ 	.word	0x000000a8
        /*0298*/ 	.short	0x0100
        /*029a*/ 	.byte	0x06
	.zero		1


	//   ....[22]....
        /*029c*/ 	.word	0x00000bc0
        /*02a0*/ 	.word	0x000000ff
        /*02a4*/ 	.word	0x000000b0
        /*02a8*/ 	.short	0x0100
        /*02aa*/ 	.byte	0x04
	.zero		1


	//   ....[23]....
        /*02ac*/ 	.word	0x00000bd0
        /*02b0*/ 	.word	0x000000ff
        /*02b4*/ 	.word	0x000000d0
        /*02b8*/ 	.short	0x0100
        /*02ba*/ 	.byte	0x04
	.zero		1


	//   ....[24]....
        /*02bc*/ 	.word	0x00000be0
        /*02c0*/ 	.word	0x000000ff
        /*02c4*/ 	.word	0x000000b8
        /*02c8*/ 	.short	0x0100
        /*02ca*/ 	.byte	0x04
	.zero		1


	//   ....[25]....
        /*02cc*/ 	.word	0x00000bf0
        /*02d0*/ 	.word	0x000000ff
        /*02d4*/ 	.word	0x000000d8
        /*02d8*/ 	.short	0x0100
        /*02da*/ 	.byte	0x04
	.zero		1


	//   ....[26]....
        /*02dc*/ 	.word	0x00000c00
        /*02e0*/ 	.word	0x000000ff
        /*02e4*/ 	.word	0x000000c0
        /*02e8*/ 	.short	0x0100
        /*02ea*/ 	.byte	0x04
	.zero		1


	//   ....[27]....
        /*02ec*/ 	.word	0x00000c10
        /*02f0*/ 	.word	0x000000ff
        /*02f4*/ 	.word	0x000000e0
        /*02f8*/ 	.short	0x0100
        /*02fa*/ 	.byte	0x04
	.zero		1


	//   ....[28]....
        /*02fc*/ 	.word	0x00000c20
        /*0300*/ 	.word	0x000000ff
        /*0304*/ 	.word	0x000000c8
        /*0308*/ 	.short	0x0100
        /*030a*/ 	.byte	0x04
	.zero		1


	//   ....[29]....
        /*030c*/ 	.word	0x00000c30
        /*0310*/ 	.word	0x000000ff
        /*0314*/ 	.word	0x000000e8
        /*0318*/ 	.short	0x0100
        /*031a*/ 	.byte	0x04
	.zero		1


	//   ....[30]....
        /*031c*/ 	.word	0x00000d20
        /*0320*/ 	.word	0x000000ff
        /*0324*/ 	.word	0x000000f0
        /*0328*/ 	.short	0x0100
        /*032a*/ 	.byte	0x04
	.zero		1


	//   ....[31]....
        /*032c*/ 	.word	0x00000d30
        /*0330*/ 	.word	0x000000ff
        /*0334*/ 	.word	0x00000100
        /*0338*/ 	.short	0x0100
        /*033a*/ 	.byte	0x04
	.zero		1


	//   ....[32]....
        /*033c*/ 	.word	0x00000d40
        /*0340*/ 	.word	0x000000ff
        /*0344*/ 	.word	0x000000f8
        /*0348*/ 	.short	0x0100
        /*034a*/ 	.byte	0x04
	.zero		1


	//   ....[33]....
        /*034c*/ 	.word	0x00000d50
        /*0350*/ 	.word	0x000000ff
        /*0354*/ 	.word	0x00000108
        /*0358*/ 	.short	0x0100
        /*035a*/ 	.byte	0x04
	.zero		1


	//   ....[34]....
        /*035c*/ 	.word	0x00001a30
        /*0360*/ 	.word	0x00000000
        /*0364*/ 	.word	0x00000100
        /*0368*/ 	.short	0x010a
        /*036a*/ 	.byte	0xff
	.zero		1


	//   ....[35]....
        /*036c*/ 	.word	0x00001a50
        /*0370*/ 	.word	0x00000000
        /*0374*/ 	.word	0x000000f0
        /*0378*/ 	.short	0x0101
        /*037a*/ 	.byte	0xff
	.zero		1


	//   ....[36]....
        /*037c*/ 	.word	0x00001b10
        /*0380*/ 	.word	0x000000ff
        /*0384*/ 	.word	0x00000020
        /*0388*/ 	.short	0x010a
        /*038a*/ 	.byte	0x04
	.zero		1


	//   ....[37]....
        /*038c*/ 	.word	0x00001b90
        /*0390*/ 	.word	0x000000ff
        /*0394*/ 	.word	0x00000020
        /*0398*/ 	.short	0x010a
        /*039a*/ 	.byte	0x21
	.zero		1


	//   ....[38]....
        /*039c*/ 	.word	0x00001d20
        /*03a0*/ 	.word	0x000000ff
        /*03a4*/ 	.word	0x00000020
        /*03a8*/ 	.short	0x010a
        /*03aa*/ 	.byte	0x08
	.zero		1


	//   ....[39]....
        /*03ac*/ 	.word	0x00001e50
        /*03b0*/ 	.word	0x000000ff
        /*03b4*/ 	.word	0x00000088
        /*03b8*/ 	.short	0x0101
        /*03ba*/ 	.byte	0x07
	.zero		1


	//   ....[40]....
        /*03bc*/ 	.word	0x00001e70
        /*03c0*/ 	.word	0x000000ff
        /*03c4*/ 	.word	0x00000020
        /*03c8*/ 	.short	0x010a
        /*03ca*/ 	.byte	0x04
	.zero		1


	//   ....[41]....
        /*03cc*/ 	.word	0x00001ef0
        /*03d0*/ 	.word	0x000000ff
        /*03d4*/ 	.word	0x00000020
        /*03d8*/ 	.short	0x010a
        /*03da*/ 	.byte	0x11
	.zero		1


	//   ....[42]....
        /*03dc*/ 	.word	0x00002080
        /*03e0*/ 	.word	0x000000ff
        /*03e4*/ 	.word	0x00000020
        /*03e8*/ 	.short	0x010a
        /*03ea*/ 	.byte	0x06
	.zero		1


	//   ....[43]....
        /*03ec*/ 	.word	0x000021c0
        /*03f0*/ 	.word	0x00000003
        /*03f4*/ 	.word	0x00000090
        /*03f8*/ 	.short	0x010a
        /*03fa*/ 	.byte	0xff
	.zero		1


	//   ....[44]....
        /*03fc*/ 	.word	0x00002310
        /*0400*/ 	.word	0x00000000
        /*0404*/ 	.word	0x00000000
        /*0408*/ 	.short	0x0101
        /*040a*/ 	.byte	0xff
	.zero		1


	//   ....[45]....
        /*040c*/ 	.word	0x000028d0
        /*0410*/ 	.word	0x000000ff
        /*0414*/ 	.word	0x00000000
        /*0418*/ 	.short	0x010a
        /*041a*/ 	.byte	0x04
	.zero		1


	//   ....[46]....
        /*041c*/ 	.word	0x00002960
        /*0420*/ 	.word	0x000000ff
        /*0424*/ 	.word	0x00000000
        /*0428*/ 	.short	0x010a
        /*042a*/ 	.byte	0x05
	.zero		1


	//   ....[47]....
        /*042c*/ 	.word	0x000029f0
        /*0430*/ 	.word	0x000000ff
        /*0434*/ 	.word	0x00000000
        /*0438*/ 	.short	0x010a
        /*043a*/ 	.byte	0x05
	.zero		1


	//   ....[48]....
        /*043c*/ 	.word	0x00002a90
        /*0440*/ 	.word	0x00000000
        /*0444*/ 	.word	0x00000000
        /*0448*/ 	.short	0x010a
        /*044a*/ 	.byte	0xff
	.zero		1


	//   ....[49]....
        /*044c*/ 	.word	0x00002bd0
        /*0450*/ 	.word	0x00000002
        /*0454*/ 	.word	0x000000f0
        /*0458*/ 	.short	0x010a
        /*045a*/ 	.byte	0xff
	.zero		1


	//   ....[50]....
        /*045c*/ 	.word	0x00002c30
        /*0460*/ 	.word	0x00000004
        /*0464*/ 	.word	0x00000000
        /*0468*/ 	.short	0x0101
        /*046a*/ 	.byte	0xff
	.zero		1


	//   ....[51]....
        /*046c*/ 	.word	0x00002c50
        /*0470*/ 	.word	0x000000ff
        /*0474*/ 	.word	0x000000a0
        /*0478*/ 	.short	0x010a
        /*047a*/ 	.byte	0x04
	.zero		1


	//   ....[52]....
        /*047c*/ 	.word	0x00002d70
        /*0480*/ 	.word	0x00000002
        /*0484*/ 	.word	0x00000090
        /*0488*/ 	.short	0x010a
        /*048a*/ 	.byte	0xff
	.zero		1


	//   ....[53]....
        /*048c*/ 	.word	0x00002e80
        /*0490*/ 	.word	0x00000002
        /*0494*/ 	.word	0x00000000
        /*0498*/ 	.short	0x0101
        /*049a*/ 	.byte	0xff
	.zero		1


	//   ....[54]....
        /*049c*/ 	.word	0x00002f10
        /*04a0*/ 	.word	0x000000ff
        /*04a4*/ 	.word	0x000000a0
        /*04a8*/ 	.short	0x0106
        /*04aa*/ 	.byte	0x04
	.zero		1


	//   ....[55]....
        /*04ac*/ 	.word	0x00002f30
        /*04b0*/ 	.word	0x000000ff
        /*04b4*/ 	.word	0x000000a0
        /*04b8*/ 	.short	0x010a
        /*04ba*/ 	.byte	0x04
	.zero		1


	//   ....[56]....
        /*04bc*/ 	.word	0x00002fc0
        /*04c0*/ 	.word	0x000000ff
        /*04c4*/ 	.word	0x000000a0
        /*04c8*/ 	.short	0x0106
        /*04ca*/ 	.byte	0x07
	.zero		1


	//   ....[57]....
        /*04cc*/ 	.word	0x00003000
        /*04d0*/ 	.word	0x00000000
        /*04d4*/ 	.word	0x000000a0
        /*04d8*/ 	.short	0x010a
        /*04da*/ 	.byte	0xff
	.zero		1


	//   ....[58]....
        /*04dc*/ 	.word	0x00003560
        /*04e0*/ 	.word	0x00000000
        /*04e4*/ 	.word	0x00000090
        /*04e8*/ 	.short	0x010a
        /*04ea*/ 	.byte	0xff
	.zero		1


	//   ....[59]....
        /*04ec*/ 	.word	0x00003660
        /*04f0*/ 	.word	0x00000003
        /*04f4*/ 	.word	0x00000000
        /*04f8*/ 	.short	0x0101
        /*04fa*/ 	.byte	0xff
	.zero		1


	//   ....[60]....
        /*04fc*/ 	.word	0x00003670
        /*0500*/ 	.word	0x000000ff
        /*0504*/ 	.word	0x00000000
        /*0508*/ 	.short	0x010a
        /*050a*/ 	.byte	0x04
	.zero		1


	//   ....[61]....
        /*050c*/ 	.word	0x000036f0
        /*0510*/ 	.word	0x000000ff
        /*0514*/ 	.word	0x000000d0
        /*0518*/ 	.short	0x010a
        /*051a*/ 	.byte	0x1f
	.zero		1


	//   ....[62]....
        /*051c*/ 	.word	0x000037d0
        /*0520*/ 	.word	0x000000ff
        /*0524*/ 	.word	0x00000000
        /*0528*/ 	.short	0x010a
        /*052a*/ 	.byte	0x05
	.zero		1


	//   ....[63]....
        /*052c*/ 	.word	0x00003910
        /*0530*/ 	.word	0x000000ff
        /*0534*/ 	.word	0x00000000
        /*0538*/ 	.short	0x010a
        /*053a*/ 	.byte	0x04
	.zero		1


	//   ....[64]....
        /*053c*/ 	.word	0x00003ba0
        /*0540*/ 	.word	0x000000ff
        /*0544*/ 	.word	0x00000000
        /*0548*/ 	.short	0x010a
        /*054a*/ 	.byte	0x04
	.zero		1


	//   ....[65]....
        /*054c*/ 	.word	0x00003c30
        /*0550*/ 	.word	0x000000ff
        /*0554*/ 	.word	0x00000000
        /*0558*/ 	.short	0x010a
        /*055a*/ 	.byte	0x05
	.zero		1


	//   ....[66]....
        /*055c*/ 	.word	0x00003cc0
        /*0560*/ 	.word	0x000000ff
        /*0564*/ 	.word	0x00000000
        /*0568*/ 	.short	0x010a
        /*056a*/ 	.byte	0x05
	.zero		1


	//   ....[67]....
        /*056c*/ 	.word	0x00003d50
        /*0570*/ 	.word	0x000000ff
        /*0574*/ 	.word	0x00000000
        /*0578*/ 	.short	0x010a
        /*057a*/ 	.byte	0x04
	.zero		1


	//   ....[68]....
        /*057c*/ 	.word	0x00004250
        /*0580*/ 	.word	0x0000000c
        /*0584*/ 	.word	0x00000090
        /*0588*/ 	.short	0x010a
        /*058a*/ 	.byte	0xff
	.zero		1


	//   ....[69]....
        /*058c*/ 	.word	0x000043c0
        /*0590*/ 	.word	0x00000000
        /*0594*/ 	.word	0x00000000
        /*0598*/ 	.short	0x0101
        /*059a*/ 	.byte	0xff
	.zero		1


	//   ....[70]....
        /*059c*/ 	.word	0x00004860
        /*05a0*/ 	.word	0x000000ff
        /*05a4*/ 	.word	0x00000088
        /*05a8*/ 	.short	0x010a
        /*05aa*/ 	.byte	0x15
	.zero		1


	//   ....[71]....
        /*05ac*/ 	.word	0x000049e0
        /*05b0*/ 	.word	0x000000ff
        /*05b4*/ 	.word	0x00000060
        /*05b8*/ 	.short	0x010a
        /*05ba*/ 	.byte	0x15
	.zero		1


	//   ....[72]....
        /*05bc*/ 	.word	0x00004b50
        /*05c0*/ 	.word	0x000000ff
        /*05c4*/ 	.word	0x00000040
        /*05c8*/ 	.short	0x010b
        /*05ca*/ 	.byte	0x15
	.zero		1


	//   ....[73]....
        /*05cc*/ 	.word	0x00004b60
        /*05d0*/ 	.word	0x000000ff
        /*05d4*/ 	.word	0x00000000
        /*05d8*/ 	.short	0x0101
        /*05da*/ 	.byte	0x25
	.zero		1


	//   ....[74]....
        /*05dc*/ 	.word	0x00004b80
        /*05e0*/ 	.word	0x000000ff
        /*05e4*/ 	.word	0x00000068
        /*05e8*/ 	.short	0x010a
        /*05ea*/ 	.byte	0x15
	.zero		1


	//   ....[75]....
        /*05ec*/ 	.word	0x00004cb0
        /*05f0*/ 	.word	0x000000ff
        /*05f4*/ 	.word	0x00000048
        /*05f8*/ 	.short	0x010b
        /*05fa*/ 	.byte	0x15
	.zero		1


	//   ....[76]....
        /*05fc*/ 	.word	0x00004cc0
        /*0600*/ 	.word	0x000000ff
        /*0604*/ 	.word	0x00000000
        /*0608*/ 	.short	0x0101
        /*060a*/ 	.byte	0x1f
	.zero		1


	//   ....[77]....
        /*060c*/ 	.word	0x00004ce0
        /*0610*/ 	.word	0x000000ff
        /*0614*/ 	.word	0x00000070
        /*0618*/ 	.short	0x010a
        /*061a*/ 	.byte	0x15
	.zero		1


	//   ....[78]....
        /*061c*/ 	.word	0x00004e20
        /*0620*/ 	.word	0x000000ff
        /*0624*/ 	.word	0x00000050
        /*0628*/ 	.short	0x010b
        /*062a*/ 	.byte	0x15
	.zero		1


	//   ....[79]....
        /*062c*/ 	.word	0x00004e30
        /*0630*/ 	.word	0x000000ff
        /*0634*/ 	.word	0x00000000
        /*0638*/ 	.short	0x0101
        /*063a*/ 	.byte	0x1e
	.zero		1


	//   ....[80]....
        /*063c*/ 	.word	0x00004e50
        /*0640*/ 	.word	0x000000ff
        /*0644*/ 	.word	0x00000078
        /*0648*/ 	.short	0x010a
        /*064a*/ 	.byte	0x15
	.zero		1


	//   ....[81]....
        /*064c*/ 	.word	0x00004fb0
        /*0650*/ 	.word	0x000000ff
        /*0654*/ 	.word	0x00000058
        /*0658*/ 	.short	0x010b
        /*065a*/ 	.byte	0x15
	.zero		1


	//   ....[82]....
        /*065c*/ 	.word	0x00004fc0
        /*0660*/ 	.word	0x000000ff
        /*0664*/ 	.word	0x00000000
        /*0668*/ 	.short	0x0101
        /*066a*/ 	.byte	0x1d
	.zero		1


	//   ....[83]....
        /*066c*/ 	.word	0x00004fd0
        /*0670*/ 	.word	0x000000ff
        /*0674*/ 	.word	0x00000060
        /*0678*/ 	.short	0x010a
        /*067a*/ 	.byte	0x15
	.zero		1


	//   ....[84]....
        /*067c*/ 	.word	0x00005130
        /*0680*/ 	.word	0x000000ff
        /*0684*/ 	.word	0x00000040
        /*0688*/ 	.short	0x010b
        /*068a*/ 	.byte	0x15
	.zero		1


	//   ....[85]....
        /*068c*/ 	.word	0x00005140
        /*0690*/ 	.word	0x000000ff
        /*0694*/ 	.word	0x00000000
        /*0698*/ 	.short	0x0101
        /*069a*/ 	.byte	0x25
	.zero		1


	//   ....[86]....
        /*069c*/ 	.word	0x00005150
        /*06a0*/ 	.word	0x000000ff
        /*06a4*/ 	.word	0x00000068
        /*06a8*/ 	.short	0x010a
        /*06aa*/ 	.byte	0x15
	.zero		1


	//   ....[87]....
        /*06ac*/ 	.word	0x000052b0
        /*06b0*/ 	.word	0x000000ff
        /*06b4*/ 	.word	0x00000048
        /*06b8*/ 	.short	0x010b
        /*06ba*/ 	.byte	0x15
	.zero		1


	//   ....[88]....
        /*06bc*/ 	.word	0x000052c0
        /*06c0*/ 	.word	0x000000ff
        /*06c4*/ 	.word	0x00000000
        /*06c8*/ 	.short	0x0101
        /*06ca*/ 	.byte	0x1f
	.zero		1


	//   ....[89]....
        /*06cc*/ 	.word	0x000052d0
        /*06d0*/ 	.word	0x000000ff
        /*06d4*/ 	.word	0x00000070
        /*06d8*/ 	.short	0x010a
        /*06da*/ 	.byte	0x15
	.zero		1


	//   ....[90]....
        /*06dc*/ 	.word	0x00005420
        /*06e0*/ 	.word	0x000000ff
        /*06e4*/ 	.word	0x00000050
        /*06e8*/ 	.short	0x010b
        /*06ea*/ 	.byte	0x15
	.zero		1


	//   ....[91]....
        /*06ec*/ 	.word	0x00005430
        /*06f0*/ 	.word	0x000000ff
        /*06f4*/ 	.word	0x00000000
        /*06f8*/ 	.short	0x0101
        /*06fa*/ 	.byte	0x1e
	.zero		1


	//   ....[92]....
        /*06fc*/ 	.word	0x00005440
        /*0700*/ 	.word	0x000000ff
        /*0704*/ 	.word	0x00000078
        /*0708*/ 	.short	0x010a
        /*070a*/ 	.byte	0x15
	.zero		1


	//   ....[93]....
        /*070c*/ 	.word	0x00005630
        /*0710*/ 	.word	0x000000ff
        /*0714*/ 	.word	0x00000058
        /*0718*/ 	.short	0x010b
        /*071a*/ 	.byte	0x15
	.zero		1


	//   ....[94]....
        /*071c*/ 	.word	0x00005640
        /*0720*/ 	.word	0x000000ff
        /*0724*/ 	.word	0x00000000
        /*0728*/ 	.short	0x0101
        /*072a*/ 	.byte	0x1d
	.zero		1


	//   ....[95]....
        /*072c*/ 	.word	0x00005660
        /*0730*/ 	.word	0x000000ff
        /*0734*/ 	.word	0x00000060
        /*0738*/ 	.short	0x010a
        /*073a*/ 	.byte	0x15
	.zero		1


	//   ....[96]....
        /*073c*/ 	.word	0x00005680
        /*0740*/ 	.word	0x000000ff
        /*0744*/ 	.word	0x00000068
        /*0748*/ 	.short	0x010a
        /*074a*/ 	.byte	0x15
	.zero		1


	//   ....[97]....
        /*074c*/ 	.word	0x000056a0
        /*0750*/ 	.word	0x000000ff
        /*0754*/ 	.word	0x00000070
        /*0758*/ 	.short	0x010a
        /*075a*/ 	.byte	0x15
	.zero		1


	//   ....[98]....
        /*075c*/ 	.word	0x000056f0
        /*0760*/ 	.word	0x00000002
        /*0764*/ 	.word	0x00000078
        /*0768*/ 	.short	0x010a
        /*076a*/ 	.byte	0xff
	.zero		1


	//   ....[99]....
        /*076c*/ 	.word	0x00005a60
        /*0770*/ 	.word	0x00000003
        /*0774*/ 	.word	0x00000090
        /*0778*/ 	.short	0x010a
        /*077a*/ 	.byte	0xff
	.zero		1


	//   ....[100]....
        /*077c*/ 	.word	0x00005be0
        /*0780*/ 	.word	0x00000000
        /*0784*/ 	.word	0x00000000
        /*0788*/ 	.short	0x0101
        /*078a*/ 	.byte	0xff
	.zero		1


	//   ....[101]....
        /*078c*/ 	.word	0x000067b0
        /*0790*/ 	.word	0x000000ff
        /*0794*/ 	.word	0x00000040
        /*0798*/ 	.short	0x010a
        /*079a*/ 	.byte	0x2b
	.zero		1


	//   ....[102]....
        /*079c*/ 	.word	0x00006810
        /*07a0*/ 	.word	0x00000055
        /*07a4*/ 	.word	0x000000b0
        /*07a8*/ 	.short	0x010a
        /*07aa*/ 	.byte	0xff
	.zero		1


	//   ....[103]....
        /*07ac*/ 	.word	0x00006930
        /*07b0*/ 	.word	0x000000ff
        /*07b4*/ 	.word	0x00000040
        /*07b8*/ 	.short	0x010a
        /*07ba*/ 	.byte	0x2b
	.zero		1


	//   ....[104]....
        /*07bc*/ 	.word	0x00006a30
        /*07c0*/ 	.word	0x00000055
        /*07c4*/ 	.word	0x000000b0
        /*07c8*/ 	.short	0x010a
        /*07ca*/ 	.byte	0xff
	.zero		1


	//   ....[105]....
        /*07cc*/ 	.word	0x00007030
        /*07d0*/ 	.word	0x00000000
        /*07d4*/ 	.word	0x00000000
        /*07d8*/ 	.short	0x0101
        /*07da*/ 	.byte	0xff
	.zero		1


	//   ....[106]....
        /*07dc*/ 	.word	0x00007040
        /*07e0*/ 	.word	0x00000003
        /*07e4*/ 	.word	0x00000040
        /*07e8*/ 	.short	0x010a
        /*07ea*/ 	.byte	0xff
	.zero		1


	//   ....[107]....
        /*07ec*/ 	.word	0x00007110
        /*07f0*/ 	.word	0x00000003
        /*07f4*/ 	.word	0x00000040
        /*07f8*/ 	.short	0x010a
        /*07fa*/ 	.byte	0xff
	.zero		1


	//   ....[108]....
        /*07fc*/ 	.word	0x00007790
        /*0800*/ 	.word	0x00000015
        /*0804*/ 	.word	0x00000000
        /*0808*/ 	.short	0x0101
        /*080a*/ 	.byte	0xff
	.zero		1


	//   ....[109]....
        /*080c*/ 	.word	0x000077b0
        /*0810*/ 	.word	0x00000014
        /*0814*/ 	.word	0x00000040
        /*0818*/ 	.short	0x010a
        /*081a*/ 	.byte	0xff
	.zero		1


	//   ....[110]....
        /*081c*/ 	.word	0x00007870
        /*0820*/ 	.word	0x00000014
        /*0824*/ 	.word	0x00000040
        /*0828*/ 	.short	0x010a
        /*082a*/ 	.byte	0xff
	.zero		1


	//   ....[111]....
        /*082c*/ 	.word	0x00007ef0
        /*0830*/ 	.word	0x00000015
        /*0834*/ 	.word	0x00000000
        /*0838*/ 	.short	0x0101
        /*083a*/ 	.byte	0xff
	.zero		1


	//   ....[112]....
        /*083c*/ 	.word	0x00007f10
        /*0840*/ 	.word	0x00000014
        /*0844*/ 	.word	0x00000040
        /*0848*/ 	.short	0x010a
        /*084a*/ 	.byte	0xff
	.zero		1


	//   ....[113]....
        /*084c*/ 	.word	0x00007fd0
        /*0850*/ 	.word	0x00000014
        /*0854*/ 	.word	0x00000040
        /*0858*/ 	.short	0x010a
        /*085a*/ 	.byte	0xff
	.zero		1


	//   ....[114]....
        /*085c*/ 	.word	0x00008680
        /*0860*/ 	.word	0x00000015
        /*0864*/ 	.word	0x00000000
        /*0868*/ 	.short	0x0101
        /*086a*/ 	.byte	0xff
	.zero		1


	//   ....[115]....
        /*086c*/ 	.word	0x000086a0
        /*0870*/ 	.word	0x00000014
        /*0874*/ 	.word	0x00000040
        /*0878*/ 	.short	0x010a
        /*087a*/ 	.byte	0xff
	.zero		1


	//   ....[116]....
        /*087c*/ 	.word	0x00008760
        /*0880*/ 	.word	0x00000014
        /*0884*/ 	.word	0x00000040
        /*0888*/ 	.short	0x010a
        /*088a*/ 	.byte	0xff
	.zero		1


	//   ....[117]....
        /*088c*/ 	.word	0x00008e50
        /*0890*/ 	.word	0x00000015
        /*0894*/ 	.word	0x00000000
        /*0898*/ 	.short	0x0101
        /*089a*/ 	.byte	0xff
	.zero		1


	//   ....[118]....
        /*089c*/ 	.word	0x00008e70
        /*08a0*/ 	.word	0x00000014
        /*08a4*/ 	.word	0x00000040
        /*08a8*/ 	.short	0x010a
        /*08aa*/ 	.byte	0xff
	.zero		1


	//   ....[119]....
        /*08ac*/ 	.word	0x00008f30
        /*08b0*/ 	.word	0x00000014
        /*08b4*/ 	.word	0x00000040
        /*08b8*/ 	.short	0x010a
        /*08ba*/ 	.byte	0xff
	.zero		1


	//   ....[120]....
        /*08bc*/ 	.word	0x000095f0
        /*08c0*/ 	.word	0x00000015
        /*08c4*/ 	.word	0x00000000
        /*08c8*/ 	.short	0x0101
        /*08ca*/ 	.byte	0xff
	.zero		1


	//   ....[121]....
        /*08cc*/ 	.word	0x00009610
        /*08d0*/ 	.word	0x00000014
        /*08d4*/ 	.word	0x00000040
        /*08d8*/ 	.short	0x010a
        /*08da*/ 	.byte	0xff
	.zero		1


	//   ....[122]....
        /*08dc*/ 	.word	0x000096d0
        /*08e0*/ 	.word	0x00000014
        /*08e4*/ 	.word	0x00000040
        /*08e8*/ 	.short	0x010a
        /*08ea*/ 	.byte	0xff
	.zero		1


	//   ....[123]....
        /*08ec*/ 	.word	0x00009d90
        /*08f0*/ 	.word	0x00000015
        /*08f4*/ 	.word	0x00000000
        /*08f8*/ 	.short	0x0101
        /*08fa*/ 	.byte	0xff
	.zero		1


	//   ....[124]....
        /*08fc*/ 	.word	0x00009db0
        /*0900*/ 	.word	0x00000014
        /*0904*/ 	.word	0x00000040
        /*0908*/ 	.short	0x010a
        /*090a*/ 	.byte	0xff
	.zero		1


	//   ....[125]....
        /*090c*/ 	.word	0x00009e70
        /*0910*/ 	.word	0x00000014
        /*0914*/ 	.word	0x00000040
        /*0918*/ 	.short	0x010a
        /*091a*/ 	.byte	0xff
	.zero		1


	//   ....[126]....
        /*091c*/ 	.word	0x0000a270
        /*0920*/ 	.word	0x000000ff
        /*0924*/ 	.word	0x00000000
        /*0928*/ 	.short	0x0101
        /*092a*/ 	.byte	0x04
	.zero		1


	//   ....[127]....
        /*092c*/ 	.word	0x0000a560
        /*0930*/ 	.word	0x00000003
        /*0934*/ 	.word	0x00000000
        /*0938*/ 	.short	0x0101
        /*093a*/ 	.byte	0xff
	.zero		1


	//   ....[128]....
        /*093c*/ 	.word	0x0000a820
        /*0940*/ 	.word	0x000000ff
        /*0944*/ 	.word	0x00000000
        /*0948*/ 	.short	0x0101
        /*094a*/ 	.byte	0x04
	.zero		1


	//   ....[129]....
        /*094c*/ 	.word	0x0000a840
        /*0950*/ 	.word	0x00000000
        /*0954*/ 	.word	0x00000100
        /*0958*/ 	.short	0x010a
        /*095a*/ 	.byte	0xff
	.zero		1


	//   ....[130]....
        /*095c*/ 	.word	0x0000a8a0
        /*0960*/ 	.word	0x00000000
        /*0964*/ 	.word	0x00000020
        /*0968*/ 	.short	0x010a
        /*096a*/ 	.byte	0xff
	.zero		1


	//   ....[131]....
        /*096c*/ 	.word	0x0000a900
        /*0970*/ 	.word	0x00000000
        /*0974*/ 	.word	0x00000020
        /*0978*/ 	.short	0x010a
        /*097a*/ 	.byte	0xff
	.zero		1


	//   ....[132]....
        /*097c*/ 	.word	0x0000a950
        /*0980*/ 	.word	0x00000003
        /*0984*/ 	.word	0x00000090
        /*0988*/ 	.short	0x010a
        /*098a*/ 	.byte	0xff
	.zero		1


	//   ....[133]....
        /*098c*/ 	.word	0x0000a9b0
        /*0990*/ 	.word	0x00000000
        /*0994*/ 	.word	0x00000000
        /*0998*/ 	.short	0x010a
        /*099a*/ 	.byte	0xff
	.zero		1


	//   ....[134]....
        /*099c*/ 	.word	0x0000aa10
        /*09a0*/ 	.word	0x00000000
        /*09a4*/ 	.word	0x00000000
        /*09a8*/ 	.short	0x010a
        /*09aa*/ 	.byte	0xff
	.zero		1


	//   ....[135]....
        /*09ac*/ 	.word	0x0000aa70
        /*09b0*/ 	.word	0x00000000
        /*09b4*/ 	.word	0x00000000
        /*09b8*/ 	.short	0x010a
        /*09ba*/ 	.byte	0xff
	.zero		1


	//   ....[136]....
        /*09bc*/ 	.word	0x0000aac0
        /*09c0*/ 	.word	0x00000002
        /*09c4*/ 	.word	0x000000f0
        /*09c8*/ 	.short	0x010a
        /*09ca*/ 	.byte	0xff
	.zero		1


	//   ....[137]....
        /*09cc*/ 	.word	0x0000ab20
        /*09d0*/ 	.word	0x00000002
        /*09d4*/ 	.word	0x000000a0
        /*09d8*/ 	.short	0x010a
        /*09da*/ 	.byte	0xff
	.zero		1


	//   ....[138]....
        /*09dc*/ 	.word	0x0000ab70
        /*09e0*/ 	.word	0x00000002
        /*09e4*/ 	.word	0x00000090
        /*09e8*/ 	.short	0x010a
        /*09ea*/ 	.byte	0xff
	.zero		1


	//   ....[139]....
        /*09ec*/ 	.word	0x0000abd0
        /*09f0*/ 	.word	0x00000000
        /*09f4*/ 	.word	0x000000a0
        /*09f8*/ 	.short	0x010a
        /*09fa*/ 	.byte	0xff
	.zero		1


	//   ....[140]....
        /*09fc*/ 	.word	0x0000ac20
        /*0a00*/ 	.word	0x00000000
        /*0a04*/ 	.word	0x00000090
        /*0a08*/ 	.short	0x010a
        /*0a0a*/ 	.byte	0xff
	.zero		1


	//   ....[141]....
        /*0a0c*/ 	.word	0x0000ac80
        /*0a10*/ 	.word	0x00000003
        /*0a14*/ 	.word	0x000000d0
        /*0a18*/ 	.short	0x010a
        /*0a1a*/ 	.byte	0xff
	.zero		1


	//   ....[142]....
        /*0a1c*/ 	.word	0x0000ace0
        /*0a20*/ 	.word	0x00000000
        /*0a24*/ 	.word	0x00000000
        /*0a28*/ 	.short	0x010a
        /*0a2a*/ 	.byte	0xff
	.zero		1


	//   ....[143]....
        /*0a2c*/ 	.word	0x0000ad40
        /*0a30*/ 	.word	0x00000000
        /*0a34*/ 	.word	0x00000000
        /*0a38*/ 	.short	0x010a
        /*0a3a*/ 	.byte	0xff
	.zero		1


	//   ....[144]....
        /*0a3c*/ 	.word	0x0000ada0
        /*0a40*/ 	.word	0x00000000
        /*0a44*/ 	.word	0x00000000
        /*0a48*/ 	.short	0x010a
        /*0a4a*/ 	.byte	0xff
	.zero		1


	//   ....[145]....
        /*0a4c*/ 	.word	0x0000ae00
        /*0a50*/ 	.word	0x00000000
        /*0a54*/ 	.word	0x00000000
        /*0a58*/ 	.short	0x010a
        /*0a5a*/ 	.byte	0xff
	.zero		1


	//   ....[146]....
        /*0a5c*/ 	.word	0x0000ae60
        /*0a60*/ 	.word	0x00000000
        /*0a64*/ 	.word	0x00000000
        /*0a68*/ 	.short	0x010a
        /*0a6a*/ 	.byte	0xff
	.zero		1


	//   ....[147]....
        /*0a6c*/ 	.word	0x0000aeb0
        /*0a70*/ 	.word	0x0000000c
        /*0a74*/ 	.word	0x00000090
        /*0a78*/ 	.short	0x010a
        /*0a7a*/ 	.byte	0xff
	.zero		1


	//   ....[148]....
        /*0a7c*/ 	.word	0x0000af10
        /*0a80*/ 	.word	0x00000000
        /*0a84*/ 	.word	0x00000088
        /*0a88*/ 	.short	0x010a
        /*0a8a*/ 	.byte	0xff
	.zero		1


	//   ....[149]....
        /*0a8c*/ 	.word	0x0000af70
        /*0a90*/ 	.word	0x00000009
        /*0a94*/ 	.word	0x00000060
        /*0a98*/ 	.short	0x010a
        /*0a9a*/ 	.byte	0xff
	.zero		1


	//   ....[150]....
        /*0a9c*/ 	.word	0x0000afd0
        /*0aa0*/ 	.word	0x00000009
        /*0aa4*/ 	.word	0x00000068
        /*0aa8*/ 	.short	0x010a
        /*0aaa*/ 	.byte	0xff
	.zero		1


	//   ....[151]....
        /*0aac*/ 	.word	0x0000b030
        /*0ab0*/ 	.word	0x00000009
        /*0ab4*/ 	.word	0x00000070
        /*0ab8*/ 	.short	0x010a
        /*0aba*/ 	.byte	0xff
	.zero		1


	//   ....[152]....
        /*0abc*/ 	.word	0x0000b090
        /*0ac0*/ 	.word	0x00000009
        /*0ac4*/ 	.word	0x00000078
        /*0ac8*/ 	.short	0x010a
        /*0aca*/ 	.byte	0xff
	.zero		1


	//   ....[153]....
        /*0acc*/ 	.word	0x0000b0f0
        /*0ad0*/ 	.word	0x00000000
        /*0ad4*/ 	.word	0x00000060
        /*0ad8*/ 	.short	0x010a
        /*0ada*/ 	.byte	0xff
	.zero		1


	//   ....[154]....
        /*0adc*/ 	.word	0x0000b150
        /*0ae0*/ 	.word	0x00000000
        /*0ae4*/ 	.word	0x00000068
        /*0ae8*/ 	.short	0x010a
        /*0aea*/ 	.byte	0xff
	.zero		1


	//   ....[155]....
        /*0aec*/ 	.word	0x0000b1b0
        /*0af0*/ 	.word	0x00000000
        /*0af4*/ 	.word	0x00000070
        /*0af8*/ 	.short	0x010a
        /*0afa*/ 	.byte	0xff
	.zero		1


	//   ....[156]....
        /*0afc*/ 	.word	0x0000b210
        /*0b00*/ 	.word	0x00000000
        /*0b04*/ 	.word	0x00000078
        /*0b08*/ 	.short	0x010a
        /*0b0a*/ 	.byte	0xff
	.zero		1


	//   ....[157]....
        /*0b0c*/ 	.word	0x0000b270
        /*0b10*/ 	.word	0x00000003
        /*0b14*/ 	.word	0x00000060
        /*0b18*/ 	.short	0x010a
        /*0b1a*/ 	.byte	0xff
	.zero		1


	//   ....[158]....
        /*0b1c*/ 	.word	0x0000b2d0
        /*0b20*/ 	.word	0x00000003
        /*0b24*/ 	.word	0x00000068
        /*0b28*/ 	.short	0x010a
        /*0b2a*/ 	.byte	0xff
	.zero		1


	//   ....[159]....
        /*0b2c*/ 	.word	0x0000b330
        /*0b30*/ 	.word	0x00000003
        /*0b34*/ 	.word	0x00000070
        /*0b38*/ 	.short	0x010a
        /*0b3a*/ 	.byte	0xff
	.zero		1


	//   ....[160]....
        /*0b3c*/ 	.word	0x0000b380
        /*0b40*/ 	.word	0x00000003
        /*0b44*/ 	.word	0x00000090
        /*0b48*/ 	.short	0x010a
        /*0b4a*/ 	.byte	0xff
	.zero		1


	//   ....[161]....
        /*0b4c*/ 	.word	0x0000b3e0
        /*0b50*/ 	.word	0x00000000
        /*0b54*/ 	.word	0x00000040
        /*0b58*/ 	.short	0x010a
        /*0b5a*/ 	.byte	0xff
	.zero		1


	//   ....[162]....
        /*0b5c*/ 	.word	0x0000b430
        /*0b60*/ 	.word	0x00000055
        /*0b64*/ 	.word	0x000000b0
        /*0b68*/ 	.short	0x010a
        /*0b6a*/ 	.byte	0xff
	.zero		1


	//   ....[163]....
        /*0b6c*/ 	.word	0x0000b480
        /*0b70*/ 	.word	0x00000003
        /*0b74*/ 	.word	0x00000040
        /*0b78*/ 	.short	0x010a
        /*0b7a*/ 	.byte	0xff
	.zero		1


	//   ....[164]....
        /*0b7c*/ 	.word	0x0000b4d0
        /*0b80*/ 	.word	0x00000014
        /*0b84*/ 	.word	0x00000040
        /*0b88*/ 	.short	0x010a
        /*0b8a*/ 	.byte	0xff
	.zero		1


	//   ....[165]....
        /*0b8c*/ 	.word	0x0000b520
        /*0b90*/ 	.word	0x00000014
        /*0b94*/ 	.word	0x00000040
        /*0b98*/ 	.short	0x010a
        /*0b9a*/ 	.byte	0xff
	.zero		1


	//   ....[166]....
        /*0b9c*/ 	.word	0x0000b570
        /*0ba0*/ 	.word	0x00000014
        /*0ba4*/ 	.word	0x00000040
        /*0ba8*/ 	.short	0x010a
        /*0baa*/ 	.byte	0xff
	.zero		1


	//   ....[167]....
        /*0bac*/ 	.word	0x0000b5c0
        /*0bb0*/ 	.word	0x00000014
        /*0bb4*/ 	.word	0x00000040
        /*0bb8*/ 	.short	0x010a
        /*0bba*/ 	.byte	0xff
	.zero		1


	//   ....[168]....
        /*0bbc*/ 	.word	0x0000b610
        /*0bc0*/ 	.word	0x00000014
        /*0bc4*/ 	.word	0x00000040
        /*0bc8*/ 	.short	0x010a
        /*0bca*/ 	.byte	0xff
	.zero		1


	//   ....[169]....
        /*0bcc*/ 	.word	0x0000b660
        /*0bd0*/ 	.word	0x00000014
        /*0bd4*/ 	.word	0x00000040
        /*0bd8*/ 	.short	0x010a
        /*0bda*/ 	.byte	0xff
	.zero		1


	//----- nvinfo : EIATTR_NUM_MBARRIERS
	.align		4
.L_47:
        /*0bdc*/ 	.byte	0x03, 0x38
        /*0bde*/ 	.short	0x0022


	//----- nvinfo : EIATTR_EXIT_INSTR_OFFSETS
	.align		4
        /*0be0*/ 	.byte	0x04, 0x1c
        /*0be2*/ 	.short	(.L_49 - .L_48)


	//   ....[0]....
.L_48:
        /*0be4*/ 	.word	0x00002ac0


	//   ....[1]....
        /*0be8*/ 	.word	0x00002fd0


	//   ....[2]....
        /*0bec*/ 	.word	0x00003030


	//   ....[3]....
        /*0bf0*/ 	.word	0x00003fb0


	//   ....[4]....
        /*0bf4*/ 	.word	0x00005720


	//   ....[5]....
        /*0bf8*/ 	.word	0x00005760


	//   ....[6]....
        /*0bfc*/ 	.word	0x0000a700


	//   ....[7]....
        /*0c00*/ 	.word	0x0000a780


	//   ....[8]....
        /*0c04*/ 	.word	0x0000a7b0


	//   ....[9]....
        /*0c08*/ 	.word	0x0000a830


	//----- nvinfo : EIATTR_MAX_THREADS
	.align		4
.L_49:
        /*0c0c*/ 	.byte	0x04, 0x05
        /*0c0e*/ 	.short	(.L_51 - .L_50)
.L_50:
        /*0c10*/ 	.word	0x00000100
        /*0c14*/ 	.word	0x00000001
        /*0c18*/ 	.word	0x00000001


	//----- nvinfo : EIATTR_CRS_STACK_SIZE
	.align		4
.L_51:
        /*0c1c*/ 	.byte	0x04, 0x1e
        /*0c1e*/ 	.short	(.L_53 - .L_52)
.L_52:
        /*0c20*/ 	.word	0x00000000


	//----- nvinfo : EIATTR_CBANK_PARAM_SIZE
	.align		4
.L_53:
        /*0c24*/ 	.byte	0x03, 0x19
        /*0c26*/ 	.short	0x0800


	//----- nvinfo : EIATTR_PARAM_CBANK
	.align		4
        /*0c28*/ 	.byte	0x04, 0x0a
        /*0c2a*/ 	.short	(.L_55 - .L_54)
	.align		4
.L_54:
        /*0c2c*/ 	.word	index@(.nv.constant0._ZN7cutlass13device_kernelINS_4gemm6kernel13GemmUniversalIN4cute5tupleIJiiiiEEENS1_10collective13CollectiveMmaINS1_35MainloopSm100TmaUmmaWarpSpecializedILi4ELi2ELi4ENS5_IJNS4_1CILi1EEENSA_ILi8EEESB_EEEEENS5_IJNSA_ILi64EEENSA_ILi256EEENSA_ILi32EEEEEEfNS5_IJlSB_lEEEfSJ_NS4_8TiledMMAINS4_8MMA_AtomIJNS4_17SM100_MMA_TF32_SSINS_10tfloat32_tESN_fLi64ELi256ELNS4_4UMMA5MajorE0ELSP_0ELNSO_7ScaleInE0ELSQ_0EEEEEENS4_6LayoutINS5_IJSB_SB_SB_EEENS5_IJNSA_ILi0EEESV_SV_EEEEENS5_IJNS4_10UnderscoreESY_SY_EEEEENS4_23SM90_TMA_LOAD_MULTICASTENS4_14ComposedLayoutINS4_7SwizzleILi3ELi4ELi3EEENS4_18smem_ptr_flag_bitsILi32EEENST_INS5_IJSC_SH_EEENS5_IJSH_SB_EEEEEEEvNS4_8identityENS4_13SM90_TMA_LOADES1A_vS1B_EENS_8epilogue10collective18CollectiveEpilogueINS1E_23Sm100TmaWarpSpecializedILi4ELi2ELi16ELb1ELb0EEEJSI_NS5_IJNST_ISF_SB_EENST_ISH_SB_EEEEEfSJ_fSJ_NS1E_6fusion15FusionCallbacksIS1I_NS1M_17LinearCombinationIffffLNS_15FloatRoundStyleE2EEESI_S1L_JEEENS4_5SM1004TMEM4LOAD26SM100_TMEM_LOAD_16dp128b8xES1C_S1A_NS4_17SM75_U32x4_LDSM_NENS4_14SM90_TMA_STOREES1A_NS4_17SM90_U32x4_STSM_NENS4_39AutoVectorizingCopyWithAssumedAlignmentILi128EEEEEEvvEEEEvNT_6ParamsE)
        /*0c30*/ 	.short	0x0380
        /*0c32*/ 	.short	0x0800


	//----- nvinfo : EIATTR_SW_WAR
	.align		4
.L_55:
        /*0c34*/ 	.byte	0x04, 0x36
        /*0c36*/ 	.short	(.L_57 - .L_56)
.L_56:
        /*0c38*/ 	.word	0x00000008
.L_57:


//--------------------- .nv.callgraph             --------------------------
	.section	.nv.callgraph,"",@"SHT_CUDA_CALLGRAPH"
	.align	4
	.sectionentsize	8
	.align		4
        /*0000*/ 	.word	0x00000000
	.align		4
        /*0004*/ 	.word	0xffffffff
	.align		4
        /*0008*/ 	.word	index@(_ZN7cutlass13device_kernelINS_4gemm6kernel13GemmUniversalIN4cute5tupleIJiiiiEEENS1_10collective13CollectiveMmaINS1_35MainloopSm100TmaUmmaWarpSpecializedILi4ELi2ELi4ENS5_IJNS4_1CILi1EEENSA_ILi8EEESB_EEEEENS5_IJNSA_ILi64EEENSA_ILi256EEENSA_ILi32EEEEEEfNS5_IJlSB_lEEEfSJ_NS4_8TiledMMAINS4_8MMA_AtomIJNS4_17SM100_MMA_TF32_SSINS_10tfloat32_tESN_fLi64ELi256ELNS4_4UMMA5MajorE0ELSP_0ELNSO_7ScaleInE0ELSQ_0EEEEEENS4_6LayoutINS5_IJSB_SB_SB_EEENS5_IJNSA_ILi0EEESV_SV_EEEEENS5_IJNS4_10UnderscoreESY_SY_EEEEENS4_23SM90_TMA_LOAD_MULTICASTENS4_14ComposedLayoutINS4_7SwizzleILi3ELi4ELi3EEENS4_18smem_ptr_flag_bitsILi32EEENST_INS5_IJSC_SH_EEENS5_IJSH_SB_EEEEEEEvNS4_8identityENS4_13SM90_TMA_LOADES1A_vS1B_EENS_8epilogue10collective18CollectiveEpilogueINS1E_23Sm100TmaWarpSpecializedILi4ELi2ELi16ELb1ELb0EEEJSI_NS5_IJNST_ISF_SB_EENST_ISH_SB_EEEEEfSJ_fSJ_NS1E_6fusion15FusionCallbacksIS1I_NS1M_17LinearCombinationIffffLNS_15FloatRoundStyleE2EEESI_S1L_JEEENS4_5SM1004TMEM4LOAD26SM100_TMEM_LOAD_16dp128b8xES1C_S1A_NS4_17SM75_U32x4_LDSM_NENS4_14SM90_TMA_STOREES1A_NS4_17SM90_U32x4_STSM_NENS4_39AutoVectorizingCopyWithAssumedAlignmentILi128EEEEEEvvEEEEvNT_6ParamsE)
	.align		4
        /*000c*/ 	.word	index@(__assertfail)
	.align		4
        /*0010*/ 	.word	0x00000000
	.align		4
        /*0014*/ 	.word	0xfffffffe
	.align		4
        /*0018*/ 	.word	0x00000000
	.align		4
        /*001c*/ 	.word	0xfffffffd
	.align		4
        /*0020*/ 	.word	0x00000000
	.align		4
        /*0024*/ 	.word	0xfffffffc


//--------------------- .nv.constant4             --------------------------
	.section	.nv.constant4,"a",@progbits
	.align	8
	.align		8
.nv.constant4:
        /*0000*/ 	.dword	__assertfail
	.align		8
        /*0008*/ 	.dword	__unnamed_1
	.align		8
        /*0010*/ 	.dword	__unnamed_2
	.align		8
        /*0018*/ 	.dword	_ZN40_INTERNAL_009db797_4_k_cu_57287e2b_325584cuda3std3__45__cpo5beginE
	.align		8
        /*0020*/ 	.dword	_ZN40_INTERNAL_009db797_4_k_cu_57287e2b_325584cuda3std3__45__cpo3endE
	.align		8
        /*0028*/ 	.dword	_ZN40_INTERNAL_009db797_4_k_cu_57287e2b_325584cuda3std3__45__cpo6cbeginE
	.align		8
        /*0030*/ 	.dword	_ZN40_INTERNAL_009db797_4_k_cu_57287e2b_325584cuda3std3__45__cpo4cendE
	.align		8
        /*0038*/ 	.dword	_ZN40_INTERNAL_009db797_4_k_cu_57287e2b_325584cuda3std3__442_GLOBAL__N__009db797_4_k_cu_57287e2b_325586ignoreE
	.align		8
        /*0040*/ 	.dword	_ZN40_INTERNAL_009db797_4_k_cu_57287e2b_325584cuda3std3__419piecewise_constructE
	.align		8
        /*0048*/ 	.dword	_ZN40_INTERNAL_009db797_4_k_cu_57287e2b_325584cuda3std3__48in_placeE
	.align		8
        /*0050*/ 	.dword	_ZN40_INTERNAL_009db797_4_k_cu_57287e2b_325584cuda3std6ranges3__45__cpo4swapE
	.align		8
        /*0058*/ 	.dword	_ZN40_INTERNAL_009db797_4_k_cu_57287e2b_325584cuda3std6ranges3__45__cpo9iter_moveE
	.align		8
        /*0060*/ 	.dword	_ZN40_INTERNAL_009db797_4_k_cu_57287e2b_325584cute7productE
	.align		8
        /*0068*/ 	.dword	_ZN40_INTERNAL_009db797_4_k_cu_57287e2b_325584cute1_E
	.align		8
        /*0070*/ 	.dword	$str$25
	.align		8
        /*0078*/ 	.dword	$str$26
	.align		8
        /*0080*/ 	.dword	$str$27
	.align		8
        /*0088*/ 	.dword	$str$28


//--------------------- .text._ZN7cutlass13device_kernelINS_4gemm6kernel13GemmUniversalIN4cute5tupleIJiiiiEEENS1_10collective13CollectiveMmaINS1_35MainloopSm100TmaUmmaWarpSpecializedILi4ELi2ELi4ENS5_IJNS4_1CILi1EEENSA_ILi8EEESB_EEEEENS5_IJNSA_ILi64EEENSA_ILi256EEENSA_ILi32EEEEEEfNS5_IJlSB_lEEEfSJ_NS4_8TiledMMAINS4_8MMA_AtomIJNS4_17SM100_MMA_TF32_SSINS_10tfloat32_tESN_fLi64ELi256ELNS4_4UMMA5MajorE0ELSP_0ELNSO_7ScaleInE0ELSQ_0EEEEEENS4_6LayoutINS5_IJSB_SB_SB_EEENS5_IJNSA_ILi0EEESV_SV_EEEEENS5_IJNS4_10UnderscoreESY_SY_EEEEENS4_23SM90_TMA_LOAD_MULTICASTENS4_14ComposedLayoutINS4_7SwizzleILi3ELi4ELi3EEENS4_18smem_ptr_flag_bitsILi32EEENST_INS5_IJSC_SH_EEENS5_IJSH_SB_EEEEEEEvNS4_8identityENS4_13SM90_TMA_LOADES1A_vS1B_EENS_8epilogue10collective18CollectiveEpilogueINS1E_23Sm100TmaWarpSpecializedILi4ELi2ELi16ELb1ELb0EEEJSI_NS5_IJNST_ISF_SB_EENST_ISH_SB_EEEEEfSJ_fSJ_NS1E_6fusion15FusionCallbacksIS1I_NS1M_17LinearCombinationIffffLNS_15FloatRoundStyleE2EEESI_S1L_JEEENS4_5SM1004TMEM4LOAD26SM100_TMEM_LOAD_16dp128b8xES1C_S1A_NS4_17SM75_U32x4_LDSM_NENS4_14SM90_TMA_STOREES1A_NS4_17SM90_U32x4_STSM_NENS4_39AutoVectorizingCopyWithAssumedAlignmentILi128EEEEEEvvEEEEvNT_6ParamsE --------------------------
	.section	.text._ZN7cutlass13device_kernelINS_4gemm6kernel13GemmUniversalIN4cute5tupleIJiiiiEEENS1_10collective13CollectiveMmaINS1_35MainloopSm100TmaUmmaWarpSpecializedILi4ELi2ELi4ENS5_IJNS4_1CILi1EEENSA_ILi8EEESB_EEEEENS5_IJNSA_ILi64EEENSA_ILi256EEENSA_ILi32EEEEEEfNS5_IJlSB_lEEEfSJ_NS4_8TiledMMAINS4_8MMA_AtomIJNS4_17SM100_MMA_TF32_SSINS_10tfloat32_tESN_fLi64ELi256ELNS4_4UMMA5MajorE0ELSP_0ELNSO_7ScaleInE0ELSQ_0EEEEEENS4_6LayoutINS5_IJSB_SB_SB_EEENS5_IJNSA_ILi0EEESV_SV_EEEEENS5_IJNS4_10UnderscoreESY_SY_EEEEENS4_23SM90_TMA_LOAD_MULTICASTENS4_14ComposedLayoutINS4_7SwizzleILi3ELi4ELi3EEENS4_18smem_ptr_flag_bitsILi32EEENST_INS5_IJSC_SH_EEENS5_IJSH_SB_EEEEEEEvNS4_8identityENS4_13SM90_TMA_LOADES1A_vS1B_EENS_8epilogue10collective18CollectiveEpilogueINS1E_23Sm100TmaWarpSpecializedILi4ELi2ELi16ELb1ELb0EEEJSI_NS5_IJNST_ISF_SB_EENST_ISH_SB_EEEEEfSJ_fSJ_NS1E_6fusion15FusionCallbacksIS1I_NS1M_17LinearCombinationIffffLNS_15FloatRoundStyleE2EEESI_S1L_JEEENS4_5SM1004TMEM4LOAD26SM100_TMEM_LOAD_16dp128b8xES1C_S1A_NS4_17SM75_U32x4_LDSM_NENS4_14SM90_TMA_STOREES1A_NS4_17SM90_U32x4_STSM_NENS4_39AutoVectorizingCopyWithAssumedAlignmentILi128EEEEEEvvEEEEvNT_6ParamsE,"ax",@progbits
	.align	128
.text._ZN7cutlass13device_kernelINS_4gemm6kernel13GemmUniversalIN4cute5tupleIJiiiiEEENS1_10collective13CollectiveMmaINS1_35MainloopSm100TmaUmmaWarpSpecializedILi4ELi2ELi4ENS5_IJNS4_1CILi1EEENSA_ILi8EEESB_EEEEENS5_IJNSA_ILi64EEENSA_ILi256EEENSA_ILi32EEEEEEfNS5_IJlSB_lEEEfSJ_NS4_8TiledMMAINS4_8MMA_AtomIJNS4_17SM100_MMA_TF32_SSINS_10tfloat32_tESN_fLi64ELi256ELNS4_4UMMA5MajorE0ELSP_0ELNSO_7ScaleInE0ELSQ_0EEEEEENS4_6LayoutINS5_IJSB_SB_SB_EEENS5_IJNSA_ILi0EEESV_SV_EEEEENS5_IJNS4_10UnderscoreESY_SY_EEEEENS4_23SM90_TMA_LOAD_MULTICASTENS4_14ComposedLayoutINS4_7SwizzleILi3ELi4ELi3EEENS4_18smem_ptr_flag_bitsILi32EEENST_INS5_IJSC_SH_EEENS5_IJSH_SB_EEEEEEEvNS4_8identityENS4_13SM90_TMA_LOADES1A_vS1B_EENS_8epilogue10collective18CollectiveEpilogueINS1E_23Sm100TmaWarpSpecializedILi4ELi2ELi16ELb1ELb0EEEJSI_NS5_IJNST_ISF_SB_EENST_ISH_SB_EEEEEfSJ_fSJ_NS1E_6fusion15FusionCallbacksIS1I_NS1M_17LinearCombinationIffffLNS_15FloatRoundStyleE2EEESI_S1L_JEEENS4_5SM1004TMEM4LOAD26SM100_TMEM_LOAD_16dp128b8xES1C_S1A_NS4_17SM75_U32x4_LDSM_NENS4_14SM90_TMA_STOREES1A_NS4_17SM90_U32x4_STSM_NENS4_39AutoVectorizingCopyWithAssumedAlignmentILi128EEEEEEvvEEEEvNT_6ParamsE:
        .type           _ZN7cutlass13device_kernelINS_4gemm6kernel13GemmUniversalIN4cute5tupleIJiiiiEEENS1_10collective13CollectiveMmaINS1_35MainloopSm100TmaUmmaWarpSpecializedILi4ELi2ELi4ENS5_IJNS4_1CILi1EEENSA_ILi8EEESB_EEEEENS5_IJNSA_ILi64EEENSA_ILi256EEENSA_ILi32EEEEEEfNS5_IJlSB_lEEEfSJ_NS4_8TiledMMAINS4_8MMA_AtomIJNS4_17SM100_MMA_TF32_SSINS_10tfloat32_tESN_fLi64ELi256ELNS4_4UMMA5MajorE0ELSP_0ELNSO_7ScaleInE0ELSQ_0EEEEEENS4_6LayoutINS5_IJSB_SB_SB_EEENS5_IJNSA_ILi0EEESV_SV_EEEEENS5_IJNS4_10UnderscoreESY_SY_EEEEENS4_23SM90_TMA_LOAD_MULTICASTENS4_14ComposedLayoutINS4_7SwizzleILi3ELi4ELi3EEENS4_18smem_ptr_flag_bitsILi32EEENST_INS5_IJSC_SH_EEENS5_IJSH_SB_EEEEEEEvNS4_8identityENS4_13SM90_TMA_LOADES1A_vS1B_EENS_8epilogue10collective18CollectiveEpilogueINS1E_23Sm100TmaWarpSpecializedILi4ELi2ELi16ELb1ELb0EEEJSI_NS5_IJNST_ISF_SB_EENST_ISH_SB_EEEEEfSJ_fSJ_NS1E_6fusion15FusionCallbacksIS1I_NS1M_17LinearCombinationIffffLNS_15FloatRoundStyleE2EEESI_S1L_JEEENS4_5SM1004TMEM4LOAD26SM100_TMEM_LOAD_16dp128b8xES1C_S1A_NS4_17SM75_U32x4_LDSM_NENS4_14SM90_TMA_STOREES1A_NS4_17SM90_U32x4_STSM_NENS4_39AutoVectorizingCopyWithAssumedAlignmentILi128EEEEEEvvEEEEvNT_6ParamsE,@function
        .size           _ZN7cutlass13device_kernelINS_4gemm6kernel13GemmUniversalIN4cute5tupleIJiiiiEEENS1_10collective13CollectiveMmaINS1_35MainloopSm100TmaUmmaWarpSpecializedILi4ELi2ELi4ENS5_IJNS4_1CILi1EEENSA_ILi8EEESB_EEEEENS5_IJNSA_ILi64EEENSA_ILi256EEENSA_ILi32EEEEEEfNS5_IJlSB_lEEEfSJ_NS4_8TiledMMAINS4_8MMA_AtomIJNS4_17SM100_MMA_TF32_SSINS_10tfloat32_tESN_fLi64ELi256ELNS4_4UMMA5MajorE0ELSP_0ELNSO_7ScaleInE0ELSQ_0EEEEEENS4_6LayoutINS5_IJSB_SB_SB_EEENS5_IJNSA_ILi0EEESV_SV_EEEEENS5_IJNS4_10UnderscoreESY_SY_EEEEENS4_23SM90_TMA_LOAD_MULTICASTENS4_14ComposedLayoutINS4_7SwizzleILi3ELi4ELi3EEENS4_18smem_ptr_flag_bitsILi32EEENST_INS5_IJSC_SH_EEENS5_IJSH_SB_EEEEEEEvNS4_8identityENS4_13SM90_TMA_LOADES1A_vS1B_EENS_8epilogue10collective18CollectiveEpilogueINS1E_23Sm100TmaWarpSpecializedILi4ELi2ELi16ELb1ELb0EEEJSI_NS5_IJNST_ISF_SB_EENST_ISH_SB_EEEEEfSJ_fSJ_NS1E_6fusion15FusionCallbacksIS1I_NS1M_17LinearCombinationIffffLNS_15FloatRoundStyleE2EEESI_S1L_JEEENS4_5SM1004TMEM4LOAD26SM100_TMEM_LOAD_16dp128b8xES1C_S1A_NS4_17SM75_U32x4_LDSM_NENS4_14SM90_TMA_STOREES1A_NS4_17SM90_U32x4_STSM_NENS4_39AutoVectorizingCopyWithAssumedAlignmentILi128EEEEEEvvEEEEvNT_6ParamsE,(.L_x_227 - _ZN7cutlass13device_kernelINS_4gemm6kernel13GemmUniversalIN4cute5tupleIJiiiiEEENS1_10collective13CollectiveMmaINS1_35MainloopSm100TmaUmmaWarpSpecializedILi4ELi2ELi4ENS5_IJNS4_1CILi1EEENSA_ILi8EEESB_EEEEENS5_IJNSA_ILi64EEENSA_ILi256EEENSA_ILi32EEEEEEfNS5_IJlSB_lEEEfSJ_NS4_8TiledMMAINS4_8MMA_AtomIJNS4_17SM100_MMA_TF32_SSINS_10tfloat32_tESN_fLi64ELi256ELNS4_4UMMA5MajorE0ELSP_0ELNSO_7ScaleInE0ELSQ_0EEEEEENS4_6LayoutINS5_IJSB_SB_SB_EEENS5_IJNSA_ILi0EEESV_SV_EEEEENS5_IJNS4_10UnderscoreESY_SY_EEEEENS4_23SM90_TMA_LOAD_MULTICASTENS4_14ComposedLayoutINS4_7SwizzleILi3ELi4ELi3EEENS4_18smem_ptr_flag_bitsILi32EEENST_INS5_IJSC_SH_EEENS5_IJSH_SB_EEEEEEEvNS4_8identityENS4_13SM90_TMA_LOADES1A_vS1B_EENS_8epilogue10collective18CollectiveEpilogueINS1E_23Sm100TmaWarpSpecializedILi4ELi2ELi16ELb1ELb0EEEJSI_NS5_IJNST_ISF_SB_EENST_ISH_SB_EEEEEfSJ_fSJ_NS1E_6fusion15FusionCallbacksIS1I_NS1M_17LinearCombinationIffffLNS_15FloatRoundStyleE2EEESI_S1L_JEEENS4_5SM1004TMEM4LOAD26SM100_TMEM_LOAD_16dp128b8xES1C_S1A_NS4_17SM75_U32x4_LDSM_NENS4_14SM90_TMA_STOREES1A_NS4_17SM90_U32x4_STSM_NENS4_39AutoVectorizingCopyWithAssumedAlignmentILi128EEEEEEvvEEEEvNT_6ParamsE)
        .other          _ZN7cutlass13device_kernelINS_4gemm6kernel13GemmUniversalIN4cute5tupleIJiiiiEEENS1_10collective13CollectiveMmaINS1_35MainloopSm100TmaUmmaWarpSpecializedILi4ELi2ELi4ENS5_IJNS4_1CILi1EEENSA_ILi8EEESB_EEEEENS5_IJNSA_ILi64EEENSA_ILi256EEENSA_ILi32EEEEEEfNS5_IJlSB_lEEEfSJ_NS4_8TiledMMAINS4_8MMA_AtomIJNS4_17SM100_MMA_TF32_SSINS_10tfloat32_tESN_fLi64ELi256ELNS4_4UMMA5MajorE0ELSP_0ELNSO_7ScaleInE0ELSQ_0EEEEEENS4_6LayoutINS5_IJSB_SB_SB_EEENS5_IJNSA_ILi0EEESV_SV_EEEEENS5_IJNS4_10UnderscoreESY_SY_EEEEENS4_23SM90_TMA_LOAD_MULTICASTENS4_14ComposedLayoutINS4_7SwizzleILi3ELi4ELi3EEENS4_18smem_ptr_flag_bitsILi32EEENST_INS5_IJSC_SH_EEENS5_IJSH_SB_EEEEEEEvNS4_8identityENS4_13SM90_TMA_LOADES1A_vS1B_EENS_8epilogue10collective18CollectiveEpilogueINS1E_23Sm100TmaWarpSpecializedILi4ELi2ELi16ELb1ELb0EEEJSI_NS5_IJNST_ISF_SB_EENST_ISH_SB_EEEEEfSJ_fSJ_NS1E_6fusion15FusionCallbacksIS1I_NS1M_17LinearCombinationIffffLNS_15FloatRoundStyleE2EEESI_S1L_JEEENS4_5SM1004TMEM4LOAD26SM100_TMEM_LOAD_16dp128b8xES1C_S1A_NS4_17SM75_U32x4_LDSM_NENS4_14SM90_TMA_STOREES1A_NS4_17SM90_U32x4_STSM_NENS4_39AutoVectorizingCopyWithAssumedAlignmentILi128EEEEEEvvEEEEvNT_6ParamsE,@"STO_CUDA_ENTRY STV_DEFAULT"
_ZN7cutlass13device_kernelINS_4gemm6kernel13GemmUniversalIN4cute5tupleIJiiiiEEENS1_10collective13CollectiveMmaINS1_35MainloopSm100TmaUmmaWarpSpecializedILi4ELi2ELi4ENS5_IJNS4_1CILi1EEENSA_ILi8EEESB_EEEEENS5_IJNSA_ILi64EEENSA_ILi256EEENSA_ILi32EEEEEEfNS5_IJlSB_lEEEfSJ_NS4_8TiledMMAINS4_8MMA_AtomIJNS4_17SM100_MMA_TF32_SSINS_10tfloat32_tESN_fLi64ELi256ELNS4_4UMMA5MajorE0ELSP_0ELNSO_7ScaleInE0ELSQ_0EEEEEENS4_6LayoutINS5_IJSB_SB_SB_EEENS5_IJNSA_ILi0EEESV_SV_EEEEENS5_IJNS4_10UnderscoreESY_SY_EEEEENS4_23SM90_TMA_LOAD_MULTICASTENS4_14ComposedLayoutINS4_7SwizzleILi3ELi4ELi3EEENS4_18smem_ptr_flag_bitsILi32EEENST_INS5_IJSC_SH_EEENS5_IJSH_SB_EEEEEEEvNS4_8identityENS4_13SM90_TMA_LOADES1A_vS1B_EENS_8epilogue10collective18CollectiveEpilogueINS1E_23Sm100TmaWarpSpecializedILi4ELi2ELi16ELb1ELb0EEEJSI_NS5_IJNST_ISF_SB_EENST_ISH_SB_EEEEEfSJ_fSJ_NS1E_6fusion15FusionCallbacksIS1I_NS1M_17LinearCombinationIffffLNS_15FloatRoundStyleE2EEESI_S1L_JEEENS4_5SM1004TMEM4LOAD26SM100_TMEM_LOAD_16dp128b8xES1C_S1A_NS4_17SM75_U32x4_LDSM_NENS4_14SM90_TMA_STOREES1A_NS4_17SM90_U32x4_STSM_NENS4_39AutoVectorizingCopyWithAssumedAlignmentILi128EEEEEEvvEEEEvNT_6ParamsE:
[----:B------:R-:W1:Y:S01]  /*0000*/  LDC R1, c[0x0][0x37c] ;  /* 0x0000df00ff017b82 */ /* 0x000e620000000800 */
[----:B------:R-:W2:Y:S01]  /*0010*/  S2R R76, SR_TID.X ;  /* 0x00000000004c7919 */ /* 0x000ea20000002100 */
[----:B------:R-:W3:Y:S01]  /*0020*/  LDCU.64 UR8, c[0x0][0x890] ;  /* 0x00011200ff0877ac */ /* 0x000ee20008000a00 */
[----:B------:R-:W-:Y:S02]  /*0030*/  PRMT R64, RZ, 0x7610, R64 ;  /* 0x00007610ff407816 */ /* 0x000fe40000000040 */
[----:B------:R-:W-:Y:S01]  /*0040*/  ELECT P3, URZ, PT ;  /* 0x0000000000ff782f */ /* 0x000fe20003860000 */
[----:B---3--:R-:W-:-:S04]  /*0050*/  UISETP.NE.U32.AND UP0, UPT, UR8, URZ, UPT ;  /* 0x000000ff0800728c */ /* 0x008fc8000bf05070 */
[----:B------:R-:W-:Y:S01]  /*0060*/  UISETP.NE.AND.EX UP0, UPT, UR9, URZ, UPT, UP0 ;  /* 0x000000ff0900728c */ /* 0x000fe2000bf05300 */
[----:B--2---:R-:W-:-:S05]  /*0070*/  SHF.R.U32.HI R65, RZ, 0x5, R76 ;  /* 0x00000005ff417819 */ /* 0x004fca000001164c */
[----:B------:R-:W2:Y:S02]  /*0080*/  SHFL.IDX PT, R0, R65, RZ, 0x1f ;  /* 0x00001fff41007589 */ /* 0x000ea400000e0000 */
[----:B--2---:R-:W-:Y:S01]  /*0090*/  R2UR UR17, R0 ;  /* 0x00000000001172ca */ /* 0x004fe200000e0000 */
[----:B-1----:R-:W-:-:S14]  /*00a0*/  BRA.U UP0, `(.L_x_0) ;  /* 0x0000000100307547 */ /* 0x002fdc000b800000 */
[----:B------:R-:W1:Y:S02]  /*00b0*/  LDCU.64 UR4, c[0x0][0x888] ;  /* 0x00011100ff0477ac */ /* 0x000e640008000a00 */
[----:B-1----:R-:W-:-:S04]  /*00c0*/  UISETP.NE.U32.AND UP0, UPT, UR4, URZ, UPT ;  /* 0x000000ff0400728c */ /* 0x002fc8000bf05070 */
[----:B------:R-:W-:-:S09]  /*00d0*/  UISETP.NE.AND.EX UP0, UPT, UR5, URZ, UPT, UP0 ;  /* 0x000000ff0500728c */ /* 0x000fd2000bf05300 */
[----:B------:R-:W-:Y:S05]  /*00e0*/  BRA.U !UP0, `(.L_x_1) ;  /* 0x0000000108147547 */ /* 0x000fea000b800000 */
[----:B------:R-:W1:Y:S01]  /*00f0*/  LDC.64 R26, c[0x0][0x888] ;  /* 0x00022200ff1a7b82 */ /* 0x000e620000000a00 */
[----:B------:R-:W1:Y:S02]  /*0100*/  LDCU.64 UR4, c[0x0][0x358] ;  /* 0x00006b00ff0477ac */ /* 0x000e640008000a00 */
[----:B-1----:R1:W5:Y:S01]  /*0110*/  LDG.E R26, desc[UR4][R26.64] ;  /* 0x000000041a1a7981 */ /* 0x002362000c1e1900 */
[----:B------:R-:W-:Y:S01]  /*0120*/  HFMA2 R64, -RZ, RZ, 0, 5.9604644775390625e-08 ;  /* 0x00000001ff407431 */ /* 0x000fe200000001ff */
[----:B------:R-:W-:Y:S05]  /*0130*/  BRA `(.L_x_0) ;  /* 0x00000000000c7947 */ /* 0x000fea0003800000 */
.L_x_1:
[----:B------:R-:W1:Y:S01]  /*0140*/  LDCU UR4, c[0x0][0x880] ;  /* 0x00011000ff0477ac */ /* 0x000e620008000800 */
[----:B------:R-:W-:Y:S01]  /*0150*/  HFMA2 R64, -RZ, RZ, 0, 5.9604644775390625e-08 ;  /* 0x00000001ff407431 */ /* 0x000fe200000001ff */
[----:B-1----:R-:W-:-:S07]  /*0160*/  MOV R26, UR4 ;  /* 0x00000004001a7c02 */ /* 0x002fce0008000f00 */
.L_x_0:
[----:B------:R-:W2:Y:S02]  /*0170*/  LDCU.64 UR4, c[0x0][0x8b0] ;  /* 0x00011600ff0477ac */ /* 0x000ea40008000a00 */
[----:B--2---:R-:W-:-:S04]  /*0180*/  UISETP.NE.U32.AND UP0, UPT, UR4, URZ, UPT ;  /* 0x000000ff0400728c */ /* 0x004fc8000bf05070 */
[----:B------:R-:W-:-:S09]  /*0190*/  UISETP.NE.AND.EX UP0, UPT, UR5, URZ, UPT, UP0 ;  /* 0x000000ff0500728c */ /* 0x000fd2000bf05300 */
[----:B------:R-:W-:Y:S05]  /*01a0*/  BRA.U UP0, `(.L_x_2) ;  /* 0x0000000100287547 */ /* 0x000fea000b800000 */
[----:B------:R-:W2:Y:S02]  /*01b0*/  LDCU.64 UR4, c[0x0][0x8a8] ;  /* 0x00011500ff0477ac */ /* 0x000ea40008000a00 */
[----:B--2---:R-:W-:-:S04]  /*01c0*/  UISETP.NE.U32.AND UP0, UPT, UR4, URZ, UPT ;  /* 0x000000ff0400728c */ /* 0x004fc8000bf05070 */
[----:B------:R-:W-:-:S09]  /*01d0*/  UISETP.NE.AND.EX UP0, UPT, UR5, URZ, UPT, UP0 ;  /* 0x000000ff0500728c */ /* 0x000fd2000bf05300 */
[----:B------:R-:W-:Y:S05]  /*01e0*/  BRA.U !UP0, `(.L_x_3) ;  /* 0x0000000108107547 */ /* 0x000fea000b800000 */
[----:B------:R-:W2:Y:S01]  /*01f0*/  LDC.64 R24, c[0x0][0x8a8] ;  /* 0x00022a00ff187b82 */ /* 0x000ea20000000a00 */
[----:B------:R-:W2:Y:S02]  /*0200*/  LDCU.64 UR4, c[0x0][0x358] ;  /* 0x00006b00ff0477ac */ /* 0x000ea40008000a00 */
[----:B--2---:R2:W5:Y:S01]  /*0210*/  LDG.E R24, desc[UR4][R24.64] ;  /* 0x0000000418187981 */ /* 0x004562000c1e1900 */
[----:B------:R-:W-:Y:S05]  /*0220*/  BRA `(.L_x_2) ;  /* 0x0000000000087947 */ /* 0x000fea0003800000 */
.L_x_3:
[----:B------:R-:W2:Y:S02]  /*0230*/  LDCU UR4, c[0x0][0x8a0] ;  /* 0x00011400ff0477ac */ /* 0x000ea40008000800 */
[----:B--2---:R-:W-:Y:S02]  /*0240*/  MOV R24, UR4 ;  /* 0x0000000400187c02 */ /* 0x004fe40008000f00 */
.L_x_2:
[----:B------:R-:W-:Y:S01]  /*0250*/  IMAD.U32 R0, RZ, RZ, UR17 ;  /* 0x00000011ff007e24 */ /* 0x000fe2000f8e00ff */
[----:B------:R-:W-:Y:S04]  /*0260*/  BSSY.RECONVERGENT B0, `(.L_x_4) ;  /* 0x000000c000007945 */ /* 0x000fe80003800200 */
[C---:B------:R-:W-:Y:S02]  /*0270*/  ISETP.NE.OR P1, PT, R0.reuse, 0x1, !P3 ;  /* 0x000000010000780c */ /* 0x040fe40005f25670 */
[----:B------:R-:W-:-:S11]  /*0280*/  ISETP.NE.OR P0, PT, R0, 0x3, !P3 ;  /* 0x000000030000780c */ /* 0x000fd60005f05670 */
[----:B------:R-:W-:Y:S05]  /*0290*/  @P1 BRA `(.L_x_5) ;  /* 0x0000000000201947 */ /* 0x000fea0003800000 */
[----:B------:R-:W3:Y:S02]  /*02a0*/  LDCU.64 UR4, c[0x0][0x348] ;  /* 0x00006900ff0477ac */ /* 0x000ee40008000a00 */
[----:B---3--:R-:W-:Y:S02]  /*02b0*/  UIADD3 UR6, UP1, UPT, UR4, 0x80, URZ ;  /* 0x0000008004067890 */ /* 0x008fe4000ff3e0ff */
[----:B------:R-:W-:Y:S02]  /*02c0*/  UIADD3 UR4, UP0, UPT, UR4, 0x180, URZ ;  /* 0x0000018004047890 */ /* 0x000fe4000ff1e0ff */
[----:B------:R-:W-:Y:S02]  /*02d0*/  UIADD3.X UR7, UPT, UPT, URZ, UR5, URZ, UP1, !UPT ;  /* 0x00000005ff077290 */ /* 0x000fe40008ffe4ff */
[----:B------:R-:W-:-:S07]  /*02e0*/  UIADD3.X UR5, UPT, UPT, URZ, UR5, URZ, UP0, !UPT ;  /* 0x00000005ff057290 */ /* 0x000fce00087fe4ff */
[----:B------:R3:W-:Y:S02]  /*02f0*/  UTMACCTL.PF [UR6] ;  /* 0x00000000060079b9 */ /* 0x0007e40008040000 */
[----:B------:R3:W-:Y:S02]  /*0300*/  UTMACCTL.PF [UR4] ;  /* 0x00000000040079b9 */ /* 0x0007e40008040000 */
[----:B---3--:R-:W-:Y:S01]  /*0310*/  NOP ;  /* 0x0000000000007918 */ /* 0x008fe20000000000 */
.L_x_5:
[----:B------:R-:W-:Y:S05]  /*0320*/  BSYNC.RECONVERGENT B0 ;  /* 0x0000000000007941 */ /* 0x000fea0003800200 */
.L_x_4:
[----:B------:R-:W-:Y:S04]  /*0330*/  BSSY.RECONVERGENT B0, `(.L_x_6) ;  /* 0x000000a000007945 */ /* 0x000fe80003800200 */
        /* <DEDUP_REMOVED lines=9> */
.L_x_7:
[----:B------:R-:W-:Y:S05]  /*03d0*/  BSYNC.RECONVERGENT B0 ;  /* 0x0000000000007941 */ /* 0x000fea0003800200 */
.L_x_6:
[----:B------:R-:W3:Y:S01]  /*03e0*/  LDCU.64 UR4, c[0x0][0x888] ;  /* 0x00011100ff0477ac */ /* 0x000ee20008000a00 */
[----:B------:R-:W-:Y:S02]  /*03f0*/  UISETP.EQ.U32.AND UP1, UPT, UR8, URZ, UPT ;  /* 0x000000ff0800728c */ /* 0x000fe4000bf22070 */
[----:B------:R-:W-:Y:S02]  /*0400*/  UPLOP3.LUT UP3, UPT, UPT, UPT, UPT, 0x80, 0x8 ;  /* 0x000000000008789c */ /* 0x000fe40003f6f070 */
[----:B---3--:R-:W-:-:S04]  /*0410*/  UISETP.NE.U32.AND UP0, UPT, UR4, URZ, UPT ;  /* 0x000000ff0400728c */ /* 0x008fc8000bf05070 */
[----:B------:R-:W-:-:S04]  /*0420*/  UISETP.NE.AND.EX UP0, UPT, UR5, URZ, UPT, UP0 ;  /* 0x000000ff0500728c */ /* 0x000fc8000bf05300 */
[----:B------:R-:W-:-:S04]  /*0430*/  UISETP.EQ.OR.EX UP2, UPT, UR9, URZ, !UP0, UP1 ;  /* 0x000000ff0900728c */ /* 0x000fc8000c742710 */
[----:B------:R-:W-:-:S06]  /*0440*/  UP2UR UR4, UPR, URZ, 0x4 ;  /* 0x00000004ff047883 */ /* 0x000fcc0008000000 */
[----:B------:R-:W-:Y:S01]  /*0450*/  MOV R68, UR4 ;  /* 0x0000000400447c02 */ /* 0x000fe20008000f00 */
[----:B------:R-:W-:Y:S06]  /*0460*/  BRA.U !UP2, `(.L_x_8) ;  /* 0x000000010a207547 */ /* 0x000fec000b800000 */
[----:B------:R-:W-:Y:S01]  /*0470*/  UISETP.NE.U32.AND UP1, UPT, UR8, URZ, UPT ;  /* 0x000000ff0800728c */ /* 0x000fe2000bf25070 */
[----:B-----5:R-:W-:Y:S01]  /*0480*/  FSETP.NEU.AND P0, PT, R26, RZ, PT ;  /* 0x000000ff1a00720b */ /* 0x020fe20003f0d000 */
[----:B------:R-:W-:Y:S02]  /*0490*/  USEL UR4, URZ, 0xffffffff, UP0 ;  /* 0xffffffffff047887 */ /* 0x000fe40008000000 */
[----:B------:R-:W-:-:S10]  /*04a0*/  UISETP.NE.AND.EX UP1, UPT, UR9, URZ, UPT, UP1 ;  /* 0x000000ff0900728c */ /* 0x000fd4000bf25310 */
[----:B------:R-:W-:Y:S01]  /*04b0*/  VOTEU.ANY UP0, P0 ;  /* 0x0000000000ff7886 */ /* 0x000fe20000000100 */
[----:B------:R-:W-:-:S04]  /*04c0*/  @!UP1 USEL UR4, URZ, 0xffffffff, UP0 ;  /* 0xffffffffff049887 */ /* 0x000fc80008000000 */
[----:B------:R-:W-:-:S04]  /*04d0*/  ULOP3.LUT UR4, UR4, 0x1, URZ, 0xc0, !UPT ;  /* 0x0000000104047892 */ /* 0x000fc8000f8ec0ff */
[----:B------:R-:W-:-:S11]  /*04e0*/  UISETP.NE.U32.AND UP3, UPT, UR4, 0x1, UPT ;  /* 0x000000010400788c */ /* 0x000fd6000bf65070 */
.L_x_8:
[----:B------:R-:W3:Y:S01]  /*04f0*/  SHFL.IDX PT, R2, R65, RZ, 0x1f ;  /* 0x00001fff41027589 */ /* 0x000ee200000e0000 */
[----:B------:R-:W-:-:S04]  /*0500*/  UISETP.NE.AND UP0, UPT, UR17, 0x2, UPT ;  /* 0x000000021100788c */ /* 0x000fc8000bf05270 */
[----:B------:R-:W-:Y:S01]  /*0510*/  USEL UR53, URZ, 0x1, UP0 ;  /* 0x00000001ff357887 */ /* 0x000fe20008000000 */
[----:B---3--:R-:W-:-:S13]  /*0520*/  ISETP.NE.AND P0, PT, R2, RZ, PT ;  /* 0x000000ff0200720c */ /* 0x008fda0003f05270 */
[----:B------:R-:W-:Y:S05]  /*0530*/  @P0 BRA `(.L_x_9) ;  /* 0x0000000000580947 */ /* 0x000fea0003800000 */
[----:B------:R-:W3:Y:S01]  /*0540*/  S2UR UR4, SR_CgaCtaId ;  /* 0x00000000000479c3 */ /* 0x000ee20000008800 */
[----:B------:R-:W-:Y:S01]  /*0550*/  UMOV UR5, 0x400 ;  /* 0x0000040000057882 */ /* 0x000fe20000000000 */
[----:B------:R-:W-:Y:S01]  /*0560*/  UMOV UR8, 0x1 ;  /* 0x0000000100087882 */ /* 0x000fe20000000000 */
[----:B------:R-:W-:Y:S01]  /*0570*/  UMOV UR6, 0x8 ;  /* 0x0000000800067882 */ /* 0x000fe20000000000 */
[----:B------:R-:W-:-:S04]  /*0580*/  UIADD3 UR8, UPT, UPT, -UR8, 0x100000, URZ ;  /* 0x0010000008087890 */ /* 0x000fc8000fffe1ff */
[----:B------:R-:W-:Y:S02]  /*0590*/  USHF.L.U32 UR9, UR8, 0xb, URZ ;  /* 0x0000000b08097899 */ /* 0x000fe400080006ff */
[----:B------:R-:W-:Y:S02]  /*05a0*/  USHF.L.U32 UR8, UR8, 0x1, URZ ;  /* 0x0000000108087899 */ /* 0x000fe400080006ff */
[----:B------:R-:W-:-:S04]  /*05b0*/  UIADD3 UR6, UPT, UPT, -UR6, 0x100000, URZ ;  /* 0x0010000006067890 */ /* 0x000fc8000fffe1ff */
[----:B------:R-:W-:Y:S02]  /*05c0*/  USHF.L.U32 UR7, UR6, 0xb, URZ ;  /* 0x0000000b06077899 */ /* 0x000fe400080006ff */
[----:B------:R-:W-:Y:S01]  /*05d0*/  USHF.L.U32 UR6, UR6, 0x1, URZ ;  /* 0x0000000106067899 */ /* 0x000fe200080006ff */
[----:B------:R-:W-:Y:S01]  /*05e0*/  ELECT P0, URZ, PT ;  /* 0x0000000000ff782f */ /* 0x000fe20003800000 */
[----:B---3--:R-:W-:Y:S01]  /*05f0*/  ULEA UR4, UR4, UR5, 0x18 ;  /* 0x0000000504047291 */ /* 0x008fe2000f8ec0ff */
[----:B------:R-:W3:Y:S11]  /*0600*/  FENCE.VIEW.ASYNC.S ;  /* 0x00000000000073c6 */ /* 0x000ef60000000000 */
[----:B---3--:R3:W4:Y:S01]  /*0610*/  SYNCS.EXCH.64 URZ, [UR4], UR8 ;  /* 0x0000000804ff75b2 */ /* 0x0087220008000100 */
[----:B------:R3:W1:Y:S01]  /*0620*/  SYNCS.EXCH.64 URZ, [UR4+0x20], UR6 ;  /* 0x0000200604ff75b2 */ /* 0x0006620008000100 */
[----:B------:R3:W1:Y:S01]  /*0630*/  SYNCS.EXCH.64 URZ, [UR4+0x8], UR8 ;  /* 0x0000080804ff75b2 */ /* 0x0006620008000100 */
[----:B------:R3:W1:Y:S01]  /*0640*/  SYNCS.EXCH.64 URZ, [UR4+0x28], UR6 ;  /* 0x0000280604ff75b2 */ /* 0x0006620008000100 */
[----:B------:R3:W1:Y:S01]  /*0650*/  SYNCS.EXCH.64 URZ, [UR4+0x10], UR8 ;  /* 0x0000100804ff75b2 */ /* 0x0006620008000100 */
[----:B------:R3:W1:Y:S01]  /*0660*/  SYNCS.EXCH.64 URZ, [UR4+0x30], UR6 ;  /* 0x0000300604ff75b2 */ /* 0x0006620008000100 */
[----:B------:R3:W1:Y:S01]  /*0670*/  SYNCS.EXCH.64 URZ, [UR4+0x18], UR8 ;  /* 0x0000180804ff75b2 */ /* 0x0006620008000100 */
[----:B------:R3:W1:Y:S01]  /*0680*/  SYNCS.EXCH.64 URZ, [UR4+0x38], UR6 ;  /* 0x0000380604ff75b2 */ /* 0x0006620008000100 */
[----:B------:R-:W-:Y:S01]  /*0690*/  NOP ;  /* 0x0000000000007918 */ /* 0x000fe20000000000 */
.L_x_9:
[----:B------:R-:W2:Y:S01]  /*06a0*/  SHFL.IDX PT, R2, R65, RZ, 0x1f ;  /* 0x00001fff41027589 */ /* 0x000ea200000e0000 */
[----:B------:R-:W-:Y:S01]  /*06b0*/  NOP ;  /* 0x0000000000007918 */ /* 0x000fe20000000000 */
[----:B--2---:R-:W-:-:S13]  /*06c0*/  ISETP.NE.AND P0, PT, R2, 0x1, PT ;  /* 0x000000010200780c */ /* 0x004fda0003f05270 */
[----:B------:R-:W-:Y:S05]  /*06d0*/  @P0 BRA `(.L_x_10) ;  /* 0x0000000000580947 */ /* 0x000fea0003800000 */
[----:B---3--:R-:W2:Y:S01]  /*06e0*/  S2UR UR4, SR_CgaCtaId ;  /* 0x00000000000479c3 */ /* 0x008ea20000008800 */
        /* <DEDUP_REMOVED lines=10> */
[----:B--2---:R-:W-:Y:S01]  /*0790*/  ULEA UR4, UR4, UR5, 0x18 ;  /* 0x0000000504047291 */ /* 0x004fe2000f8ec0ff */
[----:B------:R-:W2:Y:S11]  /*07a0*/  FENCE.VIEW.ASYNC.S ;  /* 0x00000000000073c6 */ /* 0x000eb60000000000 */
[----:B--2---:R2:W3:Y:S01]  /*07b0*/  SYNCS.EXCH.64 URZ, [UR4+0x40], UR8 ;  /* 0x0000400804ff75b2 */ /* 0x0044e20008000100 */
        /* <DEDUP_REMOVED lines=8> */
.L_x_10:
[----:B------:R-:W4:Y:S01]  /*0840*/  SHFL.IDX PT, R2, R65, RZ, 0x1f ;  /* 0x00001fff41027589 */ /* 0x000f2200000e0000 */
[----:B------:R-:W-:Y:S01]  /*0850*/  NOP ;  /* 0x0000000000007918 */ /* 0x000fe20000000000 */
[----:B----4-:R-:W-:-:S13]  /*0860*/  ISETP.NE.AND P0, PT, R2, 0x3, PT ;  /* 0x000000030200780c */ /* 0x010fda0003f05270 */
[----:B------:R-:W-:Y:S05]  /*0870*/  @P0 BRA `(.L_x_11) ;  /* 0x0000000000300947 */ /* 0x000fea0003800000 */
[----:B--23--:R-:W2:Y:S01]  /*0880*/  S2UR UR4, SR_CgaCtaId ;  /* 0x00000000000479c3 */ /* 0x00cea20000008800 */
[----:B------:R-:W-:Y:S01]  /*0890*/  UMOV UR6, 0x400 ;  /* 0x0000040000067882 */ /* 0x000fe20000000000 */
[----:B------:R-:W-:Y:S01]  /*08a0*/  UMOV UR5, 0x20 ;  /* 0x0000002000057882 */ /* 0x000fe20000000000 */
[----:B------:R-:W-:Y:S01]  /*08b0*/  ELECT P0, URZ, PT ;  /* 0x0000000000ff782f */ /* 0x000fe20003800000 */
[----:B--2---:R-:W-:Y:S02]  /*08c0*/  ULEA UR6, UR4, UR6, 0x18 ;  /* 0x0000000604067291 */ /* 0x004fe4000f8ec0ff */
[----:B------:R-:W-:-:S04]  /*08d0*/  UIADD3 UR4, UPT, UPT, -UR5, 0x100000, URZ ;  /* 0x0010000005047890 */ /* 0x000fc8000fffe1ff */
[----:B------:R-:W-:Y:S02]  /*08e0*/  USHF.L.U32 UR5, UR4, 0xb, URZ ;  /* 0x0000000b04057899 */ /* 0x000fe400080006ff */
[----:B------:R-:W-:Y:S01]  /*08f0*/  USHF.L.U32 UR4, UR4, 0x1, URZ ;  /* 0x0000000104047899 */ /* 0x000fe200080006ff */
[----:B------:R-:W2:Y:S11]  /*0900*/  FENCE.VIEW.ASYNC.S ;  /* 0x00000000000073c6 */ /* 0x000eb60000000000 */
[----:B--2---:R4:W2:Y:S01]  /*0910*/  SYNCS.EXCH.64 URZ, [UR6+0x80], UR4 ;  /* 0x0000800406ff75b2 */ /* 0x0048a20008000100 */
[----:B------:R4:W3:Y:S02]  /*0920*/  SYNCS.EXCH.64 URZ, [UR6+0x88], UR4 ;  /* 0x0000880406ff75b2 */ /* 0x0008e40008000100 */
[----:B----4-:R-:W-:Y:S01]  /*0930*/  NOP ;  /* 0x0000000000007918 */ /* 0x010fe20000000000 */
.L_x_11:
[----:B------:R-:W4:Y:S01]  /*0940*/  SHFL.IDX PT, R2, R65, RZ, 0x1f ;  /* 0x00001fff41027589 */ /* 0x000f2200000e0000 */
[----:B------:R-:W-:Y:S01]  /*0950*/  NOP ;  /* 0x0000000000007918 */ /* 0x000fe20000000000 */
[----:B----4-:R-:W-:-:S13]  /*0960*/  ISETP.NE.AND P0, PT, R2, 0x4, PT ;  /* 0x000000040200780c */ /* 0x010fda0003f05270 */
[----:B------:R-:W-:Y:S05]  /*0970*/  @P0 BRA `(.L_x_12) ;  /* 0x00000000004c0947 */ /* 0x000fea0003800000 */
[----:B--23--:R-:W2:Y:S01]  /*0980*/  S2UR UR6, SR_CgaCtaId ;  /* 0x00000000000679c3 */ /* 0x00cea20000008800 */
[----:B------:R-:W-:Y:S01]  /*0990*/  UMOV UR4, 0x720 ;  /* 0x0000072000047882 */ /* 0x000fe20000000000 */
[----:B------:R-:W-:Y:S01]  /*09a0*/  UMOV UR5, 0x400 ;  /* 0x0000040000057882 */ /* 0x000fe20000000000 */
[----:B------:R-:W-:Y:S01]  /*09b0*/  USEL UR4, UR4, 0x620, UP3 ;  /* 0x0000062004047887 */ /* 0x000fe20009800000 */
[----:B------:R-:W-:Y:S01]  /*09c0*/  UMOV UR8, 0x1 ;  /* 0x0000000100087882 */ /* 0x000fe20000000000 */
[----:B------:R-:W-:Y:S01]  /*09d0*/  ELECT P0, URZ, PT ;  /* 0x0000000000ff782f */ /* 0x000fe20003800000 */
[----:B------:R-:W-:-:S04]  /*09e0*/  UIADD3 UR8, UPT, UPT, -UR8, 0x100000, URZ ;  /* 0x0010000008087890 */ /* 0x000fc8000fffe1ff */
[----:B------:R-:W-:Y:S02]  /*09f0*/  USHF.L.U32 UR9, UR8, 0xb, URZ ;  /* 0x0000000b08097899 */ /* 0x000fe400080006ff */
[----:B------:R-:W-:Y:S02]  /*0a00*/  USHF.L.U32 UR8, UR8, 0x1, URZ ;  /* 0x0000000108087899 */ /* 0x000fe400080006ff */
[----:B--2---:R-:W-:Y:S02]  /*0a10*/  ULEA UR6, UR6, UR5, 0x18 ;  /* 0x0000000506067291 */ /* 0x004fe4000f8ec0ff */
[----:B------:R-:W-:-:S04]  /*0a20*/  UIADD3 UR4, UPT, UPT, -UR4, 0x100000, URZ ;  /* 0x0010000004047890 */ /* 0x000fc8000fffe1ff */
[----:B------:R-:W-:Y:S02]  /*0a30*/  USHF.L.U32 UR5, UR4, 0xb, URZ ;  /* 0x0000000b04057899 */ /* 0x000fe400080006ff */
[----:B------:R-:W-:Y:S01]  /*0a40*/  USHF.L.U32 UR4, UR4, 0x1, URZ ;  /* 0x0000000104047899 */ /* 0x000fe200080006ff */
[----:B------:R-:W2:Y:S03]  /*0a50*/  FENCE.VIEW.ASYNC.S ;  /* 0x00000000000073c6 */ /* 0x000ea60000000000 */
[----:B--2---:R4:W2:Y:S08]  /*0a60*/  SYNCS.EXCH.64 URZ, [UR6+0x90], UR8 ;  /* 0x0000900806ff75b2 */ /* 0x0048b00008000100 */
[----:B------:R4:W3:Y:S01]  /*0a70*/  SYNCS.EXCH.64 URZ, [UR6+0xa0], UR4 ;  /* 0x0000a00406ff75b2 */ /* 0x0008e20008000100 */
[----:B------:R4:W1:Y:S01]  /*0a80*/  SYNCS.EXCH.64 URZ, [UR6+0x98], UR8 ;  /* 0x0000980806ff75b2 */ /* 0x0008620008000100 */
[----:B------:R4:W1:Y:S02]  /*0a90*/  SYNCS.EXCH.64 URZ, [UR6+0xa8], UR4 ;  /* 0x0000a80406ff75b2 */ /* 0x0008640008000100 */
[----:B----4-:R-:W-:Y:S01]  /*0aa0*/  NOP ;  /* 0x0000000000007918 */ /* 0x010fe20000000000 */
.L_x_12:
[----:B------:R-:W4:Y:S01]  /*0ab0*/  SHFL.IDX PT, R2, R65, RZ, 0x1f ;  /* 0x00001fff41027589 */ /* 0x000f2200000e0000 */
[----:B------:R-:W-:Y:S01]  /*0ac0*/  NOP ;  /* 0x0000000000007918 */ /* 0x000fe20000000000 */
[----:B----4-:R-:W-:-:S13]  /*0ad0*/  ISETP.NE.AND P0, PT, R2, 0x5, PT ;  /* 0x000000050200780c */ /* 0x010fda0003f05270 */
[----:B------:R-:W-:Y:S05]  /*0ae0*/  @P0 BRA `(.L_x_13) ;  /* 0x0000000000580947 */ /* 0x000fea0003800000 */
[----:B--23--:R-:W2:Y:S01]  /*0af0*/  S2UR UR4, SR_CgaCtaId ;  /* 0x00000000000479c3 */ /* 0x00cea20000008800 */
        /* <DEDUP_REMOVED lines=12> */
[----:B--2---:R4:W2:Y:S01]  /*0bc0*/  SYNCS.EXCH.64 URZ, [UR4+0xb0], UR8 ;  /* 0x0000b00804ff75b2 */ /* 0x0048a20008000100 */
[----:B------:R4:W3:Y:S01]  /*0bd0*/  SYNCS.EXCH.64 URZ, [UR4+0xd0], UR6 ;  /* 0x0000d00604ff75b2 */ /* 0x0008e20008000100 */
[----:B------:R4:W1:Y:S01]  /*0be0*/  SYNCS.EXCH.64 URZ, [UR4+0xb8], UR8 ;  /* 0x0000b80804ff75b2 */ /* 0x0008620008000100 */
[----:B------:R4:W1:Y:S01]  /*0bf0*/  SYNCS.EXCH.64 URZ, [UR4+0xd8], UR6 ;  /* 0x0000d80604ff75b2 */ /* 0x0008620008000100 */
[----:B------:R4:W1:Y:S01]  /*0c00*/  SYNCS.EXCH.64 URZ, [UR4+0xc0], UR8 ;  /* 0x0000c00804ff75b2 */ /* 0x0008620008000100 */
[----:B------:R4:W1:Y:S01]  /*0c10*/  SYNCS.EXCH.64 URZ, [UR4+0xe0], UR6 ;  /* 0x0000e00604ff75b2 */ /* 0x0008620008000100 */
[----:B------:R4:W1:Y:S01]  /*0c20*/  SYNCS.EXCH.64 URZ, [UR4+0xc8], UR8 ;  /* 0x0000c80804ff75b2 */ /* 0x0008620008000100 */
[----:B------:R4:W1:Y:S02]  /*0c30*/  SYNCS.EXCH.64 URZ, [UR4+0xe8], UR6 ;  /* 0x0000e80604ff75b2 */ /* 0x0008640008000100 */
[----:B----4-:R-:W-:Y:S01]  /*0c40*/  NOP ;  /* 0x0000000000007918 */ /* 0x010fe20000000000 */
.L_x_13:
[----:B------:R-:W4:Y:S01]  /*0c50*/  SHFL.IDX PT, R2, R65, RZ, 0x1f ;  /* 0x00001fff41027589 */ /* 0x000f2200000e0000 */
[----:B------:R-:W-:Y:S01]  /*0c60*/  NOP ;  /* 0x0000000000007918 */ /* 0x000fe20000000000 */
[----:B----4-:R-:W-:-:S13]  /*0c70*/  ISETP.NE.AND P0, PT, R2, 0x3, PT ;  /* 0x000000030200780c */ /* 0x010fda0003f05270 */
[----:B------:R-:W-:Y:S05]  /*0c80*/  @P0 BRA `(.L_x_14) ;  /* 0x0000000000380947 */ /* 0x000fea0003800000 */
[----:B------:R-:W4:Y:S01]  /*0c90*/  S2UR UR5, SR_CgaCtaId ;  /* 0x00000000000579c3 */ /* 0x000f220000008800 */
[----:B--23--:R-:W-:Y:S01]  /*0ca0*/  UMOV UR4, 0x400 ;  /* 0x0000040000047882 */ /* 0x00cfe20000000000 */
[----:B------:R-:W-:Y:S01]  /*0cb0*/  UMOV UR6, 0x20 ;  /* 0x0000002000067882 */ /* 0x000fe20000000000 */
[----:B------:R-:W-:Y:S01]  /*0cc0*/  ELECT P0, URZ, PT ;  /* 0x0000000000ff782f */ /* 0x000fe20003800000 */
[----:B------:R-:W-:-:S04]  /*0cd0*/  UIADD3 UR6, UPT, UPT, -UR6, 0x100000, URZ ;  /* 0x0010000006067890 */ /* 0x000fc8000fffe1ff */
[----:B------:R-:W-:Y:S02]  /*0ce0*/  USHF.L.U32 UR7, UR6, 0xb, URZ ;  /* 0x0000000b06077899 */ /* 0x000fe400080006ff */
[----:B------:R-:W-:Y:S02]  /*0cf0*/  USHF.L.U32 UR6, UR6, 0x1, URZ ;  /* 0x0000000106067899 */ /* 0x000fe400080006ff */
[----:B----4-:R-:W-:Y:S01]  /*0d00*/  ULEA UR4, UR5, UR4, 0x18 ;  /* 0x0000000405047291 */ /* 0x010fe2000f8ec0ff */
[----:B------:R-:W2:Y:S11]  /*0d10*/  FENCE.VIEW.ASYNC.S ;  /* 0x00000000000073c6 */ /* 0x000eb60000000000 */
[----:B--2---:R4:W2:Y:S01]  /*0d20*/  SYNCS.EXCH.64 URZ, [UR4+0xf0], UR6 ;  /* 0x0000f00604ff75b2 */ /* 0x0048a20008000100 */
[----:B------:R4:W3:Y:S01]  /*0d30*/  SYNCS.EXCH.64 URZ, [UR4+0x100], UR6 ;  /* 0x0001000604ff75b2 */ /* 0x0008e20008000100 */
[----:B------:R4:W1:Y:S01]  /*0d40*/  SYNCS.EXCH.64 URZ, [UR4+0xf8], UR6 ;  /* 0x0000f80604ff75b2 */ /* 0x0008620008000100 */
[----:B------:R4:W1:Y:S02]  /*0d50*/  SYNCS.EXCH.64 URZ, [UR4+0x108], UR6 ;  /* 0x0001080604ff75b2 */ /* 0x0008640008000100 */
[----:B----4-:R-:W-:Y:S01]  /*0d60*/  NOP ;  /* 0x0000000000007918 */ /* 0x010fe20000000000 */
.L_x_14:
[----:B--23--:R-:W2:Y:S01]  /*0d70*/  LDCU UR4, c[0x0][0x36c] ;  /* 0x00006d80ff0477ac */ /* 0x00cea20008000800 */
[----:B------:R-:W-:Y:S01]  /*0d80*/  ISETP.NE.OR P3, PT, R0, 0x2, !P3 ;  /* 0x000000020000780c */ /* 0x000fe20005f65670 */
[----:B------:R-:W-:Y:S01]  /*0d90*/  NOP ;  /* 0x0000000000007918 */ /* 0x000fe20000000000 */
[----:B------:R-:W-:Y:S01]  /*0da0*/  LOP3.LUT R0, R76, 0x1f, RZ, 0xc0, !PT ;  /* 0x0000001f4c007812 */ /* 0x000fe200078ec0ff */
[----:B------:R-:W-:Y:S02]  /*0db0*/  UISETP.NE.AND UP4, UPT, UR17, URZ, UPT ;  /* 0x000000ff1100728c */ /* 0x000fe4000bf85270 */
[----:B--2---:R-:W-:-:S09]  /*0dc0*/  UISETP.EQ.U32.AND UP5, UPT, UR4, 0x1, UPT ;  /* 0x000000010400788c */ /* 0x004fd2000bfa2070 */
[----:B------:R-:W-:Y:S05]  /*0dd0*/  BRA.U !UP5, `(.L_x_15) ;  /* 0x000000010d087547 */ /* 0x000fea000b800000 */
[----:B-1----:R-:W-:Y:S01]  /*0de0*/  UCGABAR_ARV ;  /* 0x00000000000079c7 */ /* 0x002fe20008000000 */
[----:B------:R-:W-:Y:S05]  /*0df0*/  BRA `(.L_x_16) ;  /* 0x0000000000047947 */ /* 0x000fea0003800000 */
.L_x_15:
[----:B-1----:R-:W-:Y:S01]  /*0e00*/  NOP ;  /* 0x0000000000007918 */ /* 0x002fe20000000000 */
.L_x_16:
[----:B------:R-:W1:Y:S01]  /*0e10*/  S2UR UR8, SR_CTAID.X ;  /* 0x00000000000879c3 */ /* 0x000e620000002500 */
[----:B------:R-:W-:-:S05]  /*0e20*/  CS2R.32 R67, SR_CgaSize ;  /* 0x0000000000437805 */ /* 0x000fca0000008a00 */
[----:B------:R-:W-:-:S05]  /*0e30*/  IMAD R67, R67, -0xa0, RZ ;  /* 0xffffff6043437824 */ /* 0x000fca00078e02ff */
[----:B------:R-:W-:-:S14]  /*0e40*/  R2UR UR5, R67 ;  /* 0x00000000430572ca */ /* 0x000fdc00000e0000 */
[----:B------:R-:W2:Y:S01]  /*0e50*/  LDCU UR5, c[0x0][UR5+0x2b0] ;  /* 0x00005600050577ac */ /* 0x000ea20008000800 */
[----:B------:R-:W-:-:S05]  /*0e60*/  CS2R.32 R67, SR_CgaSize ;  /* 0x0000000000437805 */ /* 0x000fca0000008a00 */
[----:B------:R-:W-:-:S05]  /*0e70*/  IMAD R67, R67, -0xa0, RZ ;  /* 0xffffff6043437824 */ /* 0x000fca00078e02ff */
[----:B------:R-:W-:-:S14]  /*0e80*/  R2UR UR4, R67 ;  /* 0x00000000430472ca */ /* 0x000fdc00000e0000 */
[----:B------:R-:W3:Y:S01]  /*0e90*/  LDCU UR4, c[0x0][UR4+0x2b4] ;  /* 0x00005680040477ac */ /* 0x000ee20008000800 */
[----:B------:R-:W4:Y:S01]  /*0ea0*/  S2UR UR7, SR_CTAID.Y ;  /* 0x00000000000779c3 */ /* 0x000f220000002600 */
[----:B------:R-:W-:-:S05]  /*0eb0*/  CS2R.32 R67, SR_CgaSize ;  /* 0x0000000000437805 */ /* 0x000fca0000008a00 */
[----:B------:R-:W-:-:S05]  /*0ec0*/  IMAD R67, R67, -0xa0, RZ ;  /* 0xffffff6043437824 */ /* 0x000fca00078e02ff */
[----:B------:R-:W-:-:S14]  /*0ed0*/  R2UR UR9, R67 ;  /* 0x00000000430972ca */ /* 0x000fdc00000e0000 */
[----:B------:R-:W3:Y:S01]  /*0ee0*/  LDCU UR9, c[0x0][UR9+0x2a0] ;  /* 0x00005400090977ac */ /* 0x000ee20008000800 */
[----:B------:R-:W-:-:S05]  /*0ef0*/  CS2R.32 R67, SR_CgaSize ;  /* 0x0000000000437805 */ /* 0x000fca0000008a00 */
[----:B------:R-:W-:-:S05]  /*0f00*/  IMAD R67, R67, -0xa0, RZ ;  /* 0xffffff6043437824 */ /* 0x000fca00078e02ff */
[----:B------:R-:W-:-:S14]  /*0f10*/  R2UR UR10, R67 ;  /* 0x00000000430a72ca */ /* 0x000fdc00000e0000 */
[----:B------:R-:W3:Y:S01]  /*0f20*/  LDCU UR10, c[0x0][UR10+0x2a4] ;  /* 0x000054800a0a77ac */ /* 0x000ee20008000800 */
[----:B------:R-:W3:Y:S01]  /*0f30*/  S2UR UR11, SR_CgaCtaId ;  /* 0x00000000000b79c3 */ /* 0x000ee20000008800 */
[----:B------:R-:W3:Y:S01]  /*0f40*/  LDCU UR21, c[0x0][0xb24] ;  /* 0x00016480ff1577ac */ /* 0x000ee20008000800 */
[----:B------:R-:W3:Y:S01]  /*0f50*/  LDCU UR45, c[0x0][0xb24] ;  /* 0x00016480ff2d77ac */ /* 0x000ee20008000800 */
[----:B-1----:R-:W-:-:S05]  /*0f60*/  I2FP.F32.U32 R3, UR8 ;  /* 0x0000000800037c45 */ /* 0x002fca0008201000 */
[----:B------:R-:W1:Y:S01]  /*0f70*/  S2UR UR36, SR_CTAID.Z ;  /* 0x00000000002479c3 */ /* 0x000e620000002700 */
[----:B------:R-:W1:Y:S01]  /*0f80*/  LDCU UR27, c[0x0][0xb30] ;  /* 0x00016600ff1b77ac */ /* 0x000e620008000800 */
[----:B--2---:R-:W-:Y:S01]  /*0f90*/  FMUL R3, R3, UR5 ;  /* 0x0000000503037c20 */ /* 0x004fe20008400000 */
[----:B------:R-:W-:Y:S01]  /*0fa0*/  UMOV UR16, UR8 ;  /* 0x0000000800107c82 */ /* 0x000fe20008000000 */
[----:B----4-:R-:W-:Y:S01]  /*0fb0*/  I2FP.F32.U32 R2, UR7 ;  /* 0x0000000700027c45 */ /* 0x010fe20008201000 */
[----:B------:R-:W-:-:S03]  /*0fc0*/  UMOV UR20, UR7 ;  /* 0x0000000700147c82 */ /* 0x000fc60008000000 */
[----:B------:R-:W2:Y:S01]  /*0fd0*/  F2I.U32.TRUNC.NTZ R3, R3 ;  /* 0x0000000300037305 */ /* 0x000ea2000020f000 */
[----:B---3--:R-:W-:Y:S01]  /*0fe0*/  UISETP.GE.AND UP2, UPT, UR21, 0x1, UPT ;  /* 0x000000011500788c */ /* 0x008fe2000bf46270 */
[----:B------:R-:W-:Y:S01]  /*0ff0*/  FMUL R2, R2, UR4 ;  /* 0x0000000402027c20 */ /* 0x000fe20008400000 */
[----:B------:R-:W-:-:S05]  /*1000*/  USHF.L.U32 UR28, UR11, 0x8, URZ ;  /* 0x000000080b1c7899 */ /* 0x000fca00080006ff */
[----:B------:R-:W3:Y:S01]  /*1010*/  F2I.U32.TRUNC.NTZ R2, R2 ;  /* 0x0000000200027305 */ /* 0x000ee2000020f000 */
[----:B--2---:R-:W-:Y:S02]  /*1020*/  R2UR UR4, R3 ;  /* 0x00000000030472ca */ /* 0x004fe400000e0000 */
[----:B---3--:R-:W-:Y:S02]  /*1030*/  R2UR UR6, R2 ;  /* 0x00000000020672ca */ /* 0x008fe400000e0000 */
[----:B------:R-:W-:-:S09]  /*1040*/  PRMT R2, RZ, 0x7610, R2 ;  /* 0x00007610ff027816 */ /* 0x000fd20000000002 */
[----:B------:R-:W-:-:S04]  /*1050*/  UIADD3 UR5, UPT, UPT, -UR4, URZ, URZ ;  /* 0x000000ff04057290 */ /* 0x000fc8000fffe1ff */
[----:B------:R-:W-:Y:S02]  /*1060*/  UIMAD UR5, UR9, UR5, UR8 ;  /* 0x00000005090572a4 */ /* 0x000fe4000f8e0208 */
[----:B------:R-:W-:-:S04]  /*1070*/  UIADD3 UR4, UPT, UPT, -UR6, URZ, URZ ;  /* 0x000000ff06047290 */ /* 0x000fc8000fffe1ff */
[----:B------:R-:W-:Y:S01]  /*1080*/  IMAD.U32 R67, RZ, RZ, UR5 ;  /* 0x00000005ff437e24 */ /* 0x000fe2000f8e00ff */
[----:B------:R-:W-:-:S06]  /*1090*/  UIMAD UR4, UR10, UR4, UR7 ;  /* 0x000000040a0472a4 */ /* 0x000fcc000f8e0207 */
[----:B------:R-:W-:Y:S01]  /*10a0*/  IMAD.U32 R66, RZ, RZ, UR4 ;  /* 0x00000004ff427e24 */ /* 0x000fe2000f8e00ff */
[----:B-1----:R-:W-:Y:S06]  /*10b0*/  BRA.U UP4, `(.L_x_17) ;  /* 0x0000000104807547 */ /* 0x002fec000b800000 */
[----:B------:R-:W-:Y:S02]  /*10c0*/  R2UR UR9, R66 ;  /* 0x00000000420972ca */ /* 0x000fe400000e0000 */
[----:B------:R-:W-:-:S11]  /*10d0*/  R2UR UR8, R67 ;  /* 0x00000000430872ca */ /* 0x000fd600000e0000 */
[----:B------:R-:W-:Y:S02]  /*10e0*/  UISETP.NE.AND UP0, UPT, UR9, 0x1, UPT ;  /* 0x000000010900788c */ /* 0x000fe4000bf05270 */
[----:B------:R-:W-:Y:S02]  /*10f0*/  UISETP.NE.AND UP1, UPT, UR9, 0x2, UPT ;  /* 0x000000020900788c */ /* 0x000fe4000bf25270 */
[----:B------:R-:W-:Y:S02]  /*1100*/  USEL UR5, URZ, 0x2, UP0 ;  /* 0x00000002ff057887 */ /* 0x000fe40008000000 */
[----:B------:R-:W-:Y:S02]  /*1110*/  UISETP.NE.AND UP0, UPT, UR9, 0x3, UPT ;  /* 0x000000030900788c */ /* 0x000fe4000bf05270 */
[----:B------:R-:W-:Y:S02]  /*1120*/  USEL UR4, URZ, 0x4, UP1 ;  /* 0x00000004ff047887 */ /* 0x000fe40008800000 */
[----:B------:R-:W-:-:S02]  /*1130*/  UISETP.NE.AND UP1, UPT, UR9, 0x4, UPT ;  /* 0x000000040900788c */ /* 0x000fc4000bf25270 */
[----:B------:R-:W-:Y:S02]  /*1140*/  USEL UR7, URZ, 0x8, UP0 ;  /* 0x00000008ff077887 */ /* 0x000fe40008000000 */
[----:B------:R-:W-:Y:S02]  /*1150*/  UISETP.NE.AND UP0, UPT, UR9, 0x5, UPT ;  /* 0x000000050900788c */ /* 0x000fe4000bf05270 */
[----:B------:R-:W-:Y:S02]  /*1160*/  USEL UR6, URZ, 0x10, UP1 ;  /* 0x00000010ff067887 */ /* 0x000fe40008800000 */
[----:B------:R-:W-:Y:S02]  /*1170*/  UISETP.NE.AND UP1, UPT, UR9, 0x6, UPT ;  /* 0x000000060900788c */ /* 0x000fe4000bf25270 */
[----:B------:R-:W-:Y:S02]  /*1180*/  USEL UR11, URZ, 0x20, UP0 ;  /* 0x00000020ff0b7887 */ /* 0x000fe40008000000 */
[----:B------:R-:W-:-:S02]  /*1190*/  UISETP.NE.AND UP0, UPT, UR9, 0x7, UPT ;  /* 0x000000070900788c */ /* 0x000fc4000bf05270 */
[----:B------:R-:W-:Y:S02]  /*11a0*/  USEL UR12, URZ, 0x40, UP1 ;  /* 0x00000040ff0c7887 */ /* 0x000fe40008800000 */
[----:B------:R-:W-:Y:S02]  /*11b0*/  UISETP.NE.AND UP1, UPT, UR9, URZ, UPT ;  /* 0x000000ff0900728c */ /* 0x000fe4000bf25270 */
[----:B------:R-:W-:Y:S02]  /*11c0*/  USEL UR13, URZ, 0x80, UP0 ;  /* 0x00000080ff0d7887 */ /* 0x000fe40008000000 */
[----:B------:R-:W-:Y:S02]  /*11d0*/  UISETP.NE.AND UP0, UPT, UR8, URZ, UPT ;  /* 0x000000ff0800728c */ /* 0x000fe4000bf05270 */
[----:B------:R-:W-:Y:S02]  /*11e0*/  UISETP.EQ.OR UP1, UPT, UR8, URZ, !UP1 ;  /* 0x000000ff0800728c */ /* 0x000fe4000cf22670 */
[----:B------:R-:W-:-:S02]  /*11f0*/  USEL UR9, UR5, 0x2, UP0 ;  /* 0x0000000205097887 */ /* 0x000fc40008000000 */
[----:B------:R-:W-:Y:S02]  /*1200*/  USEL UR4, UR4, 0x4, UP0 ;  /* 0x0000000404047887 */ /* 0x000fe40008000000 */
[----:B------:R-:W-:Y:S02]  /*1210*/  USEL UR5, URZ, 0x1, !UP1 ;  /* 0x00000001ff057887 */ /* 0x000fe4000c800000 */
[----:B------:R-:W-:Y:S02]  /*1220*/  USEL UR10, UR7, 0x8, UP0 ;  /* 0x00000008070a7887 */ /* 0x000fe40008000000 */
[----:B------:R-:W-:Y:S02]  /*1230*/  USEL UR8, UR6, 0x10, UP0 ;  /* 0x0000001006087887 */ /* 0x000fe40008000000 */
[----:B------:R-:W-:Y:S02]  /*1240*/  UIADD3 UR4, UPT, UPT, UR4, UR9, UR5 ;  /* 0x0000000904047290 */ /* 0x000fe4000fffe005 */
[----:B------:R-:W-:-:S02]  /*1250*/  USEL UR7, UR11, 0x20, UP0 ;  /* 0x000000200b077887 */ /* 0x000fc40008000000 */
[----:B------:R-:W-:Y:S02]  /*1260*/  USEL UR6, UR12, 0x40, UP0 ;  /* 0x000000400c067887 */ /* 0x000fe40008000000 */
[----:B------:R-:W-:Y:S02]  /*1270*/  UIADD3 UR4, UPT, UPT, UR8, UR10, UR4 ;  /* 0x0000000a08047290 */ /* 0x000fe4000fffe004 */
[----:B------:R-:W-:Y:S02]  /*1280*/  USEL UR5, UR13, 0x80, UP0 ;  /* 0x000000800d057887 */ /* 0x000fe40008000000 */
[----:B------:R-:W-:-:S04]  /*1290*/  UIADD3 UR4, UPT, UPT, UR6, UR7, UR4 ;  /* 0x0000000706047290 */ /* 0x000fc8000fffe004 */
[----:B------:R-:W-:-:S06]  /*12a0*/  UIADD3 UR4, UPT, UPT, UR4, UR5, URZ ;  /* 0x0000000504047290 */ /* 0x000fcc000fffe0ff */
[----:B------:R-:W-:Y:S02]  /*12b0*/  IMAD.U32 R2, RZ, RZ, UR4 ;  /* 0x00000004ff027e24 */ /* 0x000fe4000f8e00ff */
.L_x_17:
[----:B------:R-:W-:Y:S05]  /*12c0*/  BRA.U !UP2, `(.L_x_18) ;  /* 0x000000010ad47547 */ /* 0x000fea000b800000 */
[----:B------:R-:W1:Y:S01]  /*12d0*/  LDCU.128 UR12, c[0x0][0xb10] ;  /* 0x00016200ff0c77ac */ /* 0x000e620008000c00 */
[----:B------:R-:W2:Y:S01]  /*12e0*/  LDCU UR6, c[0x0][0x370] ;  /* 0x00006e00ff0677ac */ /* 0x000ea20008000800 */
[----:B------:R-:W3:Y:S01]  /*12f0*/  LDCU UR5, c[0x0][0x374] ;  /* 0x00006e80ff0577ac */ /* 0x000ee20008000800 */
[----:B------:R-:W4:Y:S01]  /*1300*/  LDCU UR26, c[0x0][0xb0c] ;  /* 0x00016180ff1a77ac */ /* 0x000f220008000800 */
[----:B------:R-:W4:Y:S01]  /*1310*/  LDCU UR4, c[0x0][0xb20] ;  /* 0x00016400ff0477ac */ /* 0x000f220008000800 */
[----:B------:R-:W4:Y:S01]  /*1320*/  LDCU.64 UR8, c[0x0][0xb28] ;  /* 0x00016500ff0877ac */ /* 0x000f220008000a00 */
[----:B-1----:R-:W-:Y:S02]  /*1330*/  UISETP.NE.AND UP0, UPT, UR14, 0x1, UPT ;  /* 0x000000010e00788c */ /* 0x002fe4000bf05270 */
[----:B---3--:R-:W-:Y:S02]  /*1340*/  UIMAD.WIDE.U32 UR10, UR5, UR15, URZ ;  /* 0x0000000f050a72a5 */ /* 0x008fe4000f8e00ff */
[----:B--2---:R-:W-:-:S02]  /*1350*/  UIMAD.WIDE.U32 UR22, UR6, UR12, URZ ;  /* 0x0000000c061672a5 */ /* 0x004fc4000f8e00ff */
[----:B----4-:R-:W-:Y:S02]  /*1360*/  UISETP.NE.AND UP1, UPT, UR26, 0x1, UPT ;  /* 0x000000011a00788c */ /* 0x010fe4000bf25270 */
[----:B------:R-:W-:Y:S01]  /*1370*/  UISETP.NE.AND UP2, UPT, UR21, 0x1, UPT ;  /* 0x000000011500788c */ /* 0x000fe2000bf45270 */
[----:B------:R-:W-:Y:S02]  /*1380*/  UMOV UR10, UR11 ;  /* 0x0000000b000a7c82 */ /* 0x000fe40008000000 */
[----:B------:R-:W-:Y:S01]  /*1390*/  UMOV UR22, UR23 ;  /* 0x0000001700167c82 */ /* 0x000fe20008000000 */
[----:B------:R-:W-:Y:S02]  /*13a0*/  @UP0 USHF.R.U32.HI UR5, URZ, UR4, UR10 ;  /* 0x00000004ff050299 */ /* 0x000fe4000801160a */
[----:B------:R-:W-:Y:S02]  /*13b0*/  UIMAD.WIDE.U32 UR24, UR20, UR15, URZ ;  /* 0x0000000f141872a5 */ /* 0x000fe4000f8e00ff */
[----:B------:R-:W-:-:S02]  /*13c0*/  UIMAD.WIDE.U32 UR10, UR5, UR8, URZ ;  /* 0x00000008050a72a5 */ /* 0x000fc4000f8e00ff */
[----:B------:R-:W-:Y:S02]  /*13d0*/  @UP1 USHF.R.U32.HI UR6, URZ, UR13, UR22 ;  /* 0x0000000dff061299 */ /* 0x000fe40008011616 */
[----:B------:R-:W-:Y:S02]  /*13e0*/  UIMAD.WIDE.U32 UR18, UR16, UR12, URZ ;  /* 0x0000000c101272a5 */ /* 0x000fe4000f8e00ff */
[----:B------:R-:W-:Y:S01]  /*13f0*/  UIMAD.WIDE.U32 UR22, UR6, UR8, URZ ;  /* 0x00000008061672a5 */ /* 0x000fe2000f8e00ff */
[----:B------:R-:W-:Y:S01]  /*1400*/  UMOV UR24, UR25 ;  /* 0x0000001900187c82 */ /* 0x000fe20008000000 */
[----:B------:R-:W-:Y:S01]  /*1410*/  UMOV UR10, UR11 ;  /* 0x0000000b000a7c82 */ /* 0x000fe20008000000 */
[----:B------:R-:W-:Y:S02]  /*1420*/  USHF.R.U32.HI UR24, URZ, UR4, UR24 ;  /* 0x00000004ff187299 */ /* 0x000fe40008011618 */
[----:B------:R-:W-:Y:S02]  /*1430*/  @UP2 USHF.R.U32.HI UR5, URZ, UR9, UR10 ;  /* 0x00000009ff052299 */ /* 0x000fe4000801160a */
[----:B------:R-:W-:Y:S01]  /*1440*/  UMOV UR7, UR23 ;  /* 0x0000001700077c82 */ /* 0x000fe20008000000 */
[----:B------:R-:W-:Y:S01]  /*1450*/  UMOV UR18, UR19 ;  /* 0x0000001300127c82 */ /* 0x000fe20008000000 */
[----:B------:R-:W-:-:S02]  /*1460*/  @UP2 USHF.R.U32.HI UR6, URZ, UR9, UR7 ;  /* 0x00000009ff062299 */ /* 0x000fc40008011607 */
[----:B------:R-:W-:Y:S02]  /*1470*/  USHF.R.U32.HI UR18, URZ, UR13, UR18 ;  /* 0x0000000dff127299 */ /* 0x000fe40008011612 */
[----:B------:R-:W-:Y:S02]  /*1480*/  USEL UR4, UR20, UR24, !UP0 ;  /* 0x0000001814047287 */ /* 0x000fe4000c000000 */
[----:B------:R-:W-:Y:S02]  /*1490*/  UIMAD UR7, UR5, UR21, URZ ;  /* 0x00000015050772a4 */ /* 0x000fe4000f8e02ff */
[----:B------:R-:W-:Y:S02]  /*14a0*/  USEL UR5, UR16, UR18, !UP1 ;  /* 0x0000001210057287 */ /* 0x000fe4000c800000 */
[----:B------:R-:W-:Y:S02]  /*14b0*/  UIMAD UR12, UR6, UR21, URZ ;  /* 0x00000015060c72a4 */ /* 0x000fe4000f8e02ff */
[----:B------:R-:W-:-:S02]  /*14c0*/  UISETP.GE.AND UP0, UPT, UR4, UR7, UPT ;  /* 0x000000070400728c */ /* 0x000fc4000bf06270 */
[----:B------:R-:W-:Y:S02]  /*14d0*/  UIMAD.WIDE.U32 UR10, UR4, UR8, URZ ;  /* 0x00000008040a72a5 */ /* 0x000fe4000f8e00ff */
[----:B------:R-:W-:Y:S02]  /*14e0*/  UISETP.GE.OR UP0, UPT, UR5, UR12, UP0 ;  /* 0x0000000c0500728c */ /* 0x000fe40008706670 */
[----:B------:R-:W-:Y:S02]  /*14f0*/  UIMAD.WIDE.U32 UR12, UR5, UR8, URZ ;  /* 0x00000008050c72a5 */ /* 0x000fe4000f8e00ff */
[----:B------:R-:W-:Y:S01]  /*1500*/  UIADD3 UR10, UPT, UPT, -UR4, URZ, URZ ;  /* 0x000000ff040a7290 */ /* 0x000fe2000fffe1ff */
[----:B------:R-:W-:Y:S01]  /*1510*/  UMOV UR8, UR11 ;  /* 0x0000000b00087c82 */ /* 0x000fe20008000000 */
[----:B------:R-:W-:Y:S02]  /*1520*/  UIADD3 UR11, UPT, UPT, -UR5, URZ, URZ ;  /* 0x000000ff050b7290 */ /* 0x000fe4000fffe1ff */
[----:B------:R-:W-:-:S03]  /*1530*/  USHF.R.U32.HI UR8, URZ, UR9, UR8 ;  /* 0x00000009ff087299 */ /* 0x000fc60008011608 */
[----:B------:R-:W-:Y:S01]  /*1540*/  @!UP0 UMOV UR7, UR13 ;  /* 0x0000000d00078c82 */ /* 0x000fe20008000000 */
[----:B------:R-:W-:Y:S02]  /*1550*/  UIMAD UR20, UR14, UR10, UR20 ;  /* 0x0000000a0e1472a4 */ /* 0x000fe4000f8e0214 */
[----:B------:R-:W-:Y:S02]  /*1560*/  USEL UR8, UR4, UR8, !UP2 ;  /* 0x0000000804087287 */ /* 0x000fe4000d000000 */
[----:B------:R-:W-:Y:S02]  /*1570*/  @!UP0 USHF.R.U32.HI UR7, URZ, UR9, UR7 ;  /* 0x00000009ff078299 */ /* 0x000fe40008011607 */
[----:B------:R-:W-:Y:S02]  /*1580*/  UIADD3 UR9, UPT, UPT, -UR8, URZ, URZ ;  /* 0x000000ff08097290 */ /* 0x000fe4000fffe1ff */
[----:B------:R-:W-:Y:S02]  /*1590*/  @!UP0 USEL UR7, UR5, UR7, !UP2 ;  /* 0x0000000705078287 */ /* 0x000fe4000d000000 */
[----:B------:R-:W-:-:S02]  /*15a0*/  UIMAD UR9, UR21, UR9, UR4 ;  /* 0x00000009150972a4 */ /* 0x000fc4000f8e0204 */
[----:B------:R-:W-:Y:S02]  /*15b0*/  @!UP0 UIADD3 UR8, UPT, UPT, UR8, -UR7, URZ ;  /* 0x8000000708088290 */ /* 0x000fe4000fffe0ff */
[----:B------:R-:W-:Y:S02]  /*15c0*/  @!UP0 UIMAD UR6, UR9, UR6, UR7 ;  /* 0x00000006090682a4 */ /* 0x000fe4000f8e0207 */
[----:B------:R-:W-:Y:S02]  /*15d0*/  @!UP0 UIMAD UR4, UR8, UR21, UR5 ;  /* 0x00000015080482a4 */ /* 0x000fe4000f8e0205 */
[----:B------:R-:W-:Y:S02]  /*15e0*/  UIMAD UR16, UR26, UR11, UR16 ;  /* 0x0000000b1a1072a4 */ /* 0x000fe4000f8e0210 */
[----:B------:R-:W-:Y:S01]  /*15f0*/  UIMAD UR20, UR4, UR14, UR20 ;  /* 0x0000000e041472a4 */ /* 0x000fe2000f8e0214 */
[----:B------:R-:W-:Y:S02]  /*1600*/  @!UP0 UMOV UR5, UR6 ;  /* 0x0000000600058c82 */ /* 0x000fe40008000000 */
[----:B------:R-:W-:-:S12]  /*1610*/  UIMAD UR16, UR5, UR26, UR16 ;  /* 0x0000001a051072a4 */ /* 0x000fd8000f8e0210 */
.L_x_18:
[----:B------:R-:W-:Y:S02]  /*1620*/  UISETP.NE.AND UP0, UPT, UR27, 0x1, UPT ;  /* 0x000000011b00788c */ /* 0x000fe4000bf05270 */
[----:B------:R-:W-:Y:S02]  /*1630*/  UISETP.NE.AND UP1, UPT, UR17, 0x2, UPT ;  /* 0x000000021100788c */ /* 0x000fe4000bf25270 */
[----:B------:R-:W-:-:S05]  /*1640*/  ULOP3.LUT UR28, UR28, 0x700, URZ, 0xc0, !UPT ;  /* 0x000007001c1c7892 */ /* 0x000fca000f8ec0ff */
[----:B------:R-:W-:Y:S07]  /*1650*/  BRA.U UP0, `(.L_x_19) ;  /* 0x0000000100447547 */ /* 0x000fee000b800000 */
[----:B------:R-:W1:Y:S01]  /*1660*/  LDCU.128 UR8, c[0x0][0xb10] ;  /* 0x00016200ff0877ac */ /* 0x000e620008000c00 */
[----:B------:R-:W2:Y:S01]  /*1670*/  LDCU UR12, c[0x0][0xb0c] ;  /* 0x00016180ff0c77ac */ /* 0x000ea20008000800 */
[----:B------:R-:W3:Y:S01]  /*1680*/  LDCU UR13, c[0x0][0xb20] ;  /* 0x00016400ff0d77ac */ /* 0x000ee20008000800 */
[----:B-1----:R-:W-:Y:S02]  /*1690*/  UIMAD.WIDE.U32 UR6, UR16, UR8, URZ ;  /* 0x00000008100672a5 */ /* 0x002fe4000f8e00ff */
[----:B------:R-:W-:Y:S02]  /*16a0*/  UIMAD.WIDE.U32 UR4, UR20, UR11, URZ ;  /* 0x0000000b140472a5 */ /* 0x000fe4000f8e00ff */
[----:B--2---:R-:W-:Y:S02]  /*16b0*/  UISETP.NE.AND UP2, UPT, UR12, 0x1, UPT ;  /* 0x000000010c00788c */ /* 0x004fe4000bf45270 */
[----:B------:R-:W-:Y:S01]  /*16c0*/  UISETP.NE.AND UP0, UPT, UR10, 0x1, UPT ;  /* 0x000000010a00788c */ /* 0x000fe2000bf05270 */
[----:B------:R-:W-:-:S02]  /*16d0*/  UMOV UR6, UR7 ;  /* 0x0000000700067c82 */ /* 0x000fc40008000000 */
[----:B------:R-:W-:Y:S01]  /*16e0*/  UMOV UR4, UR5 ;  /* 0x0000000500047c82 */ /* 0x000fe20008000000 */
[----:B------:R-:W-:Y:S02]  /*16f0*/  USHF.R.U32.HI UR6, URZ, UR9, UR6 ;  /* 0x00000009ff067299 */ /* 0x000fe40008011606 */
[----:B---3--:R-:W-:Y:S02]  /*1700*/  USHF.R.U32.HI UR4, URZ, UR13, UR4 ;  /* 0x0000000dff047299 */ /* 0x008fe40008011604 */
[----:B------:R-:W-:Y:S02]  /*1710*/  USEL UR5, UR16, UR6, !UP2 ;  /* 0x0000000610057287 */ /* 0x000fe4000d000000 */
[----:B------:R-:W-:-:S04]  /*1720*/  USEL UR4, UR20, UR4, !UP0 ;  /* 0x0000000414047287 */ /* 0x000fc8000c000000 */
[----:B------:R-:W-:Y:S02]  /*1730*/  UIADD3 UR6, UPT, UPT, UR5, -UR4, URZ ;  /* 0x8000000405067290 */ /* 0x000fe4000fffe0ff */
[----:B------:R-:W-:Y:S02]  /*1740*/  UIADD3 UR4, UPT, UPT, -UR5, UR4, URZ ;  /* 0x0000000405047290 */ /* 0x000fe4000fffe1ff */
[----:B------:R-:W-:Y:S02]  /*1750*/  UIMAD UR20, UR6, UR10, UR20 ;  /* 0x0000000a061472a4 */ /* 0x000fe4000f8e0214 */
[----:B------:R-:W-:-:S12]  /*1760*/  UIMAD UR16, UR4, UR12, UR16 ;  /* 0x0000000c041072a4 */ /* 0x000fd8000f8e0210 */
.L_x_19:
[----:B------:R-:W-:Y:S05]  /*1770*/  BRA.U !UP5, `(.L_x_20) ;  /* 0x000000010d0c7547 */ /* 0x000fea000b800000 */
[----:B------:R-:W-:Y:S01]  /*1780*/  UCGABAR_WAIT ;  /* 0x0000000000007dc7 */ /* 0x000fe20008000000 */
[----:B------:R-:W-:Y:S01]  /*1790*/  CCTL.IVALL ;  /* 0x00000000ff00798f */ /* 0x000fe20002000000 */
[----:B------:R-:W-:Y:S05]  /*17a0*/  BRA `(.L_x_21) ;  /* 0x0000000000047947 */ /* 0x000fea0003800000 */
.L_x_20:
[----:B------:R-:W-:Y:S06]  /*17b0*/  BAR.SYNC.DEFER_BLOCKING 0x0 ;  /* 0x0000000000007b1d */ /* 0x000fec0000010000 */
.L_x_21:
[----:B------:R-:W-:Y:S05]  /*17c0*/  BRA.U UP1, `(.L_x_22) ;  /* 0x0000001101c47547 */ /* 0x000fea000b800000 */
[----:B------:R-:W1:Y:S01]  /*17d0*/  LDCU UR6, c[0x0][0x38c] ;  /* 0x00007180ff0677ac */ /* 0x000e620008000800 */
[----:B------:R-:W2:Y:S01]  /*17e0*/  S2UR UR8, SR_CgaCtaId ;  /* 0x00000000000879c3 */ /* 0x000ea20000008800 */
[----:B------:R-:W-:Y:S01]  /*17f0*/  PLOP3.LUT P1, PT, PT, PT, UP3, 0x80, 0x8 ;  /* 0x000000000008781c */ /* 0x000fe20003f2f038 */
[----:B------:R-:W-:Y:S01]  /*1800*/  IMAD.MOV.U32 R12, RZ, RZ, 0x1 ;  /* 0x00000001ff0c7424 */ /* 0x000fe200078e00ff */
[----:B------:R-:W-:Y:S01]  /*1810*/  UMOV UR7, 0x400 ;  /* 0x0000040000077882 */ /* 0x000fe20000000000 */
[----:B------:R-:W-:Y:S01]  /*1820*/  UISETP.NE.AND UP1, UPT, UR17, URZ, UPT ;  /* 0x000000ff1100728c */ /* 0x000fe2000bf25270 */
[----:B------:R-:W-:Y:S02]  /*1830*/  ISETP.EQ.OR P2, PT, R0, RZ, P3 ;  /* 0x000000ff0000720c */ /* 0x000fe40001f42670 */
[----:B------:R-:W-:Y:S02]  /*1840*/  CS2R R10, SRZ ;  /* 0x00000000000a7805 */ /* 0x000fe4000001ff00 */
[----:B------:R-:W-:Y:S01]  /*1850*/  PLOP3.LUT P1, PT, P1, PT, PT, 0x8, 0x80 ;  /* 0x000000000080781c */ /* 0x000fe20000f2e170 */
[----:B------:R-:W-:Y:S01]  /*1860*/  IMAD.MOV.U32 R9, RZ, RZ, RZ ;  /* 0x000000ffff097224 */ /* 0x000fe200078e00ff */
[----:B------:R-:W3:Y:S01]  /*1870*/  LDCU UR40, c[0x0][0x370] ;  /* 0x00006e00ff2877ac */ /* 0x000ee20008000800 */
[----:B------:R-:W-:Y:S01]  /*1880*/  IMAD.MOV.U32 R8, RZ, RZ, 0x1 ;  /* 0x00000001ff087424 */ /* 0x000fe200078e00ff */
[----:B------:R-:W4:Y:S01]  /*1890*/  LDCU.64 UR26, c[0x0][0x348] ;  /* 0x00006900ff1a77ac */ /* 0x000f220008000a00 */
[----:B-1----:R-:W-:-:S02]  /*18a0*/  UIADD3 UR5, UPT, UPT, UR6, 0x1f, URZ ;  /* 0x0000001f06057890 */ /* 0x002fc4000fffe0ff */
[----:B------:R-:W-:Y:S02]  /*18b0*/  USHF.R.U32.HI UR44, URZ, 0x5, UR28 ;  /* 0x00000005ff2c7899 */ /* 0x000fe4000801161c */
[----:B------:R-:W-:Y:S02]  /*18c0*/  USHF.R.S32.HI UR4, URZ, 0x1f, UR5 ;  /* 0x0000001fff047899 */ /* 0x000fe40008011405 */
[----:B------:R-:W-:Y:S02]  /*18d0*/  UIADD3 UR46, UPT, UPT, UR6, 0x3e, URZ ;  /* 0x0000003e062e7890 */ /* 0x000fe4000fffe0ff */
[----:B------:R-:W-:Y:S02]  /*18e0*/  ULEA.HI UR4, UR4, UR5, URZ, 0x5 ;  /* 0x0000000504047291 */ /* 0x000fe4000f8f28ff */
[----:B------:R-:W-:Y:S02]  /*18f0*/  UIADD3 UR5, UPT, UPT, UR6, -0x1, URZ ;  /* 0xffffffff06057890 */ /* 0x000fe4000fffe0ff */
[----:B------:R-:W-:-:S02]  /*1900*/  USHF.R.S32.HI UR42, URZ, 0x5, UR4 ;  /* 0x00000005ff2a7899 */ /* 0x000fc40008011404 */
[----:B------:R-:W-:Y:S02]  /*1910*/  UISETP.GE.U32.AND UP2, UPT, UR5, -0x3f, UPT ;  /* 0xffffffc10500788c */ /* 0x000fe4000bf46070 */
[----:B------:R-:W-:Y:S02]  /*1920*/  UISETP.LT.U32.AND UP0, UPT, UR42, 0x4, UPT ;  /* 0x000000042a00788c */ /* 0x000fe4000bf01070 */
[----:B--2---:R-:W-:Y:S02]  /*1930*/  ULEA UR7, UR8, UR7, 0x18 ;  /* 0x0000000708077291 */ /* 0x004fe4000f8ec0ff */
[----:B------:R-:W-:Y:S02]  /*1940*/  USEL UR41, UR42, 0x4, UP0 ;  /* 0x000000042a297887 */ /* 0x000fe40008000000 */
[----:B------:R-:W-:Y:S02]  /*1950*/  ULEA UR29, UR28, UR7, 0x2 ;  /* 0x000000071c1d7291 */ /* 0x000fe4000f8e10ff */
[----:B------:R-:W-:-:S02]  /*1960*/  UIADD3 UR21, UPT, UPT, UR41, -0x1, URZ ;  /* 0xffffffff29157890 */ /* 0x000fc4000fffe0ff */
[----:B------:R-:W-:Y:S01]  /*1970*/  @UP2 UIADD3 UR21, UPT, UPT, UR41, URZ, URZ ;  /* 0x000000ff29152290 */ /* 0x000fe2000fffe0ff */
[----:B------:R-:W1:Y:S01]  /*1980*/  LDCU UR39, c[0x0][0x374] ;  /* 0x00006e80ff2777ac */ /* 0x000e620008000800 */
[----:B------:R-:W-:Y:S02]  /*1990*/  USEL UR24, UR53, 0x2, UP1 ;  /* 0x0000000235187887 */ /* 0x000fe40008800000 */
[----:B------:R-:W-:Y:S02]  /*19a0*/  UIADD3 UR29, UPT, UPT, UR29, 0x8800, URZ ;  /* 0x000088001d1d7890 */ /* 0x000fe4000fffe0ff */
[----:B------:R-:W-:Y:S02]  /*19b0*/  UIADD3 UR43, UPT, UPT, UR42, -UR41, URZ ;  /* 0x800000292a2b7290 */ /* 0x000fe4000fffe0ff */
[----:B------:R-:W-:Y:S01]  /*19c0*/  UIADD3 UR21, UPT, UPT, UR21, 0x1, URZ ;  /* 0x0000000115157890 */ /* 0x000fe2000fffe0ff */
[----:B---34-:R-:W-:-:S11]  /*19d0*/  UMOV UR5, URZ ;  /* 0x000000ff00057c82 */ /* 0x018fd60008000000 */
.L_x_42:
[----:B------:R-:W2:Y:S02]  /*19e0*/  S2UR UR4, SR_CgaCtaId ;  /* 0x00000000000479c3 */ /* 0x000ea40000008800 */
[----:B--2---:R-:W-:-:S09]  /*19f0*/  UISETP.NE.AND UP0, UPT, UR4, URZ, UPT ;  /* 0x000000ff0400728c */ /* 0x004fd2000bf05270 */
[----:B-1----:R-:W-:Y:S05]  /*1a00*/  BRA.U UP0, `(.L_x_23) ;  /* 0x0000000100287547 */ /* 0x002fea000b800000 */
[----:B------:R-:W-:Y:S02]  /*1a10*/  LEA R0, R9, UR7, 0x3 ;  /* 0x0000000709007c11 */ /* 0x000fe4000f8e18ff */
[----:B------:R-:W-:-:S04]  /*1a20*/  SHF.L.U32 R3, R8, 0x1f, RZ ;  /* 0x0000001f08037819 */ /* 0x000fc800000006ff */
[----:B------:R-:W2:Y:S02]  /*1a30*/  SYNCS.PHASECHK.TRANS64.TRYWAIT P0, [R0+URZ+0x100], R3 ;  /* 0x00010003000075a7 */ /* 0x000ea400080011ff */
[----:B--2---:R-:W-:Y:S05]  /*1a40*/  @!P0 BRA `(.L_x_24) ;  /* 0x0000008c007c8947 */ /* 0x004fea0003800000 */
.L_x_174:
[----:B------:R3:W-:Y:S01]  /*1a50*/  SYNCS.ARRIVE.TRANS64.A1T0 RZ, [R0+URZ+0xf0], RZ ;  /* 0x0000f0ff00ff79a7 */ /* 0x0007e200081000ff */
[----:B------:R-:W-:-:S05]  /*1a60*/  VIADD R9, R9, 0x1 ;  /* 0x0000000109097836 */ /* 0x000fca0000000000 */
[----:B------:R-:W-:-:S04]  /*1a70*/  ISETP.NE.AND P0, PT, R9, 0x2, PT ;  /* 0x000000020900780c */ /* 0x000fc80003f05270 */
[----:B--2---:R-:W-:Y:S02]  /*1a80*/  SEL R3, RZ, 0x1, P0 ;  /* 0x00000001ff037807 */ /* 0x004fe40000000000 */
[----:B------:R-:W-:Y:S02]  /*1a90*/  SEL R9, R9, RZ, P0 ;  /* 0x000000ff09097207 */ /* 0x000fe40000000000 */
[----:B------:R-:W-:-:S07]  /*1aa0*/  LOP3.LUT R8, R8, R3, RZ, 0x3c, !PT ;  /* 0x0000000308087212 */ /* 0x000fce00078e3cff */
.L_x_23:
[----:B------:R-:W-:Y:S01]  /*1ab0*/  ULEA UR4, UR5, UR7, 0x3 ;  /* 0x0000000705047291 */ /* 0x000fe2000f8e18ff */
[----:B---3--:R-:W-:Y:S01]  /*1ac0*/  SHF.L.U32 R0, R12, 0x1f, RZ ;  /* 0x0000001f0c007819 */ /* 0x008fe200000006ff */
[----:B------:R-:W-:Y:S02]  /*1ad0*/  UISETP.GE.U32.AND UP0, UPT, UR46, 0x3f, UPT ;  /* 0x0000003f2e00788c */ /* 0x000fe4000bf06070 */
[----:B------:R-:W-:Y:S02]  /*1ae0*/  USHF.L.U32 UR11, UR20, 0x8, URZ ;  /* 0x00000008140b7899 */ /* 0x000fe400080006ff */
[----:B------:R-:W-:Y:S01]  /*1af0*/  ULEA UR35, UR16, UR44, 0x6 ;  /* 0x0000002c10237291 */ /* 0x000fe2000f8e30ff */
[----:B------:R-:W-:Y:S02]  /*1b00*/  UMOV UR13, URZ ;  /* 0x000000ff000d7c82 */ /* 0x000fe40008000000 */
[----:B------:R2:W3:Y:S02]  /*1b10*/  SYNCS.PHASECHK.TRANS64.TRYWAIT P0, [UR4+0x20], R0 ;  /* 0x00002000ff0075a7 */ /* 0x0004e40008001104 */
[----:B------:R-:W-:Y:S07]  /*1b20*/  BRA.U !UP0, `(.L_x_25) ;  /* 0x0000000108c07547 */ /* 0x000fee000b800000 */
[----:B------:R-:W-:Y:S01]  /*1b30*/  UMOV UR6, URZ ;  /* 0x000000ff00067c82 */ /* 0x000fe20008000000 */
[----:B------:R-:W-:-:S05]  /*1b40*/  UMOV UR4, UR5 ;  /* 0x0000000500047c82 */ /* 0x000fca0008000000 */
.L_x_31:
[----:B------:R-:W-:Y:S01]  /*1b50*/  ULEA UR33, UR4, UR7, 0x3 ;  /* 0x0000000704217291 */ /* 0x000fe2000f8e18ff */
[----:B---3--:R-:W-:Y:S01]  /*1b60*/  @!P3 MOV R2, 0xa000 ;  /* 0x0000a0000002b802 */ /* 0x008fe20000000f00 */
[----:B-1-3--:R-:W-:Y:S10]  /*1b70*/  @P0 BRA `(.L_x_26) ;  /* 0x00000000000c0947 */ /* 0x00aff40003800000 */
[----:B------:R-:W-:-:S04]  /*1b80*/  SHF.L.U32 R3, R12, 0x1f, RZ ;  /* 0x0000001f0c037819 */ /* 0x000fc800000006ff */
[----:B------:R-:W3:Y:S02]  /*1b90*/  SYNCS.PHASECHK.TRANS64.TRYWAIT P0, [UR33+0x20], R3 ;  /* 0x00002003ff0075a7 */ /* 0x000ee40008001121 */
[----:B---3--:R-:W-:Y:S05]  /*1ba0*/  @!P0 BRA `(.L_x_27) ;  /* 0x0000008c00388947 */ /* 0x008fea0003800000 */
.L_x_26:
[----:B------:R3:W-:Y:S01]  /*1bb0*/  @!P3 SYNCS.ARRIVE.TRANS64 RZ, [UR33], R2 ;  /* 0x00000002ffffb9a7 */ /* 0x0007e20008000021 */
[----:B------:R-:W-:-:S04]  /*1bc0*/  ULOP3.LUT UR5, UR24, 0x2, URZ, 0xfc, !UPT ;  /* 0x0000000218057892 */ /* 0x000fc8000f8efcff */
[----:B------:R-:W-:-:S09]  /*1bd0*/  UISETP.NE.AND UP0, UPT, UR5, 0x2, UPT ;  /* 0x000000020500788c */ /* 0x000fd2000bf05270 */
[----:B------:R-:W-:Y:S05]  /*1be0*/  BRA.U UP0, `(.L_x_28) ;  /* 0x0000000100047547 */ /* 0x000fea000b800000 */
[----:B-1----:R-:W-:Y:S05]  /*1bf0*/  BPT.TRAP 0x1 ;  /* 0x000000040000795c */ /* 0x002fea0000300000 */
.L_x_28:
[----:B------:R-:W-:Y:S04]  /*1c00*/  BSSY.RECONVERGENT B0, `(.L_x_29) ;  /* 0x0000003000007945 */ /* 0x000fe80003800200 */
[----:B------:R-:W-:Y:S05]  /*1c10*/  @P2 BRA `(.L_x_30) ;  /* 0x0000000000042947 */ /* 0x000fea0003800000 */
[----:B-1----:R-:W-:Y:S05]  /*1c20*/  BPT.TRAP 0x1 ;  /* 0x000000040000795c */ /* 0x002fea0000300000 */
.L_x_30:
[----:B-1----:R-:W-:Y:S05]  /*1c30*/  BSYNC.RECONVERGENT B0 ;  /* 0x0000000000007941 */ /* 0x002fea0003800200 */
.L_x_29:
[----:B------:R-:W-:Y:S02]  /*1c40*/  UIADD3 UR5, UPT, UPT, UR4, 0x1, URZ ;  /* 0x0000000104057890 */ /* 0x000fe4000fffe0ff */
[----:B------:R-:W-:Y:S02]  /*1c50*/  UIADD3 UR16, UP1, UPT, UR26, 0x80, URZ ;  /* 0x000000801a107890 */ /* 0x000fe4000ff3e0ff */
[----:B------:R-:W-:Y:S02]  /*1c60*/  UISETP.NE.AND UP0, UPT, UR5, 0x4, UPT ;  /* 0x000000040500788c */ /* 0x000fe4000bf05270 */
[----:B------:R-:W-:Y:S02]  /*1c70*/  USHF.L.U32 UR34, UR6, 0x5, URZ ;  /* 0x0000000506227899 */ /* 0x000fe400080006ff */
[----:B------:R-:W-:Y:S02]  /*1c80*/  USEL UR9, URZ, 0x1, UP0 ;  /* 0x00000001ff097887 */ /* 0x000fe40008000000 */
[----:B------:R-:W-:-:S02]  /*1c90*/  USEL UR5, UR5, URZ, UP0 ;  /* 0x000000ff05057287 */ /* 0x000fc40008000000 */
[----:B------:R-:W-:Y:S02]  /*1ca0*/  UIADD3 UR14, UP0, UPT, UR26, 0x180, URZ ;  /* 0x000001801a0e7890 */ /* 0x000fe4000ff1e0ff */
[----:B------:R-:W-:Y:S01]  /*1cb0*/  ULEA UR8, UR5, UR7, 0x3 ;  /* 0x0000000705087291 */ /* 0x000fe2000f8e18ff */
[----:B------:R-:W-:Y:S01]  /*1cc0*/  LOP3.LUT R12, R12, UR9, RZ, 0x3c, !PT ;  /* 0x000000090c0c7c12 */ /* 0x000fe2000f8e3cff */
[----:B------:R-:W-:Y:S02]  /*1cd0*/  ULEA UR9, UR4, UR28, 0xb ;  /* 0x0000001c04097291 */ /* 0x000fe4000f8e58ff */
[----:B------:R-:W-:Y:S01]  /*1ce0*/  UIADD3.X UR17, UPT, UPT, URZ, UR27, URZ, UP1, !UPT ;  /* 0x0000001bff117290 */ /* 0x000fe20008ffe4ff */
[----:B--2---:R-:W-:Y:S01]  /*1cf0*/  SHF.L.U32 R0, R12, 0x1f, RZ ;  /* 0x0000001f0c007819 */ /* 0x004fe200000006ff */
[----:B------:R-:W-:Y:S02]  /*1d00*/  ULEA UR9, UR9, UR7, 0x2 ;  /* 0x0000000709097291 */ /* 0x000fe4000f8e10ff */
[----:B------:R-:W-:Y:S01]  /*1d10*/  UIADD3.X UR15, UPT, UPT, URZ, UR27, URZ, UP0, !UPT ;  /* 0x0000001bff0f7290 */ /* 0x000fe200087fe4ff */
[----:B------:R4:W1:Y:S01]  /*1d20*/  SYNCS.PHASECHK.TRANS64.TRYWAIT P0, [UR8+0x20], R0 ;  /* 0x00002000ff0075a7 */ /* 0x0008620008001108 */
[----:B------:R-:W-:-:S02]  /*1d30*/  ULEA UR8, UR4, UR7, 0xf ;  /* 0x0000000704087291 */ /* 0x000fc4000f8e78ff */
[----:B------:R-:W-:Y:S02]  /*1d40*/  UIADD3 UR32, UPT, UPT, UR9, 0x8800, URZ ;  /* 0x0000880009207890 */ /* 0x000fe4000fffe0ff */
[----:B------:R-:W-:Y:S01]  /*1d50*/  UIADD3 UR8, UPT, UPT, UR8, 0x10800, URZ ;  /* 0x0001080008087890 */ /* 0x000fe2000fffe0ff */
[----:B------:R-:W-:Y:S01]  /*1d60*/  UMOV UR13, 0xff0000 ;  /* 0x00ff0000000d7882 */ /* 0x000fe20000000000 */
[----:B------:R-:W-:Y:S01]  /*1d70*/  UMOV UR18, 0x0 ;  /* 0x0000000000127882 */ /* 0x000fe20000000000 */
[----:B------:R-:W-:Y:S01]  /*1d80*/  UMOV UR19, 0x10000000 ;  /* 0x1000000000137882 */ /* 0x000fe20000000000 */
[----:B------:R-:W-:Y:S01]  /*1d90*/  UMOV UR12, UR36 ;  /* 0x00000024000c7c82 */ /* 0x000fe20008000000 */
[----:B------:R-:W-:Y:S01]  /*1da0*/  UMOV UR9, UR33 ;  /* 0x0000002100097c82 */ /* 0x000fe20008000000 */
[----:B------:R-:W-:Y:S01]  /*1db0*/  UMOV UR10, UR34 ;  /* 0x00000022000a7c82 */ /* 0x000fe20008000000 */
[----:B------:R2:W-:Y:S01]  /*1dc0*/  UTMALDG.3D.MULTICAST [UR32], [UR16], UR13, desc[UR18] ;  /* 0x00001220100073b4 */ /* 0x0005e2000801180d */
[----:B------:R-:W-:Y:S01]  /*1dd0*/  UIADD3 UR6, UPT, UPT, UR6, 0x1, URZ ;  /* 0x0000000106067890 */ /* 0x000fe2000fffe0ff */
[----:B------:R-:W-:-:S03]  /*1de0*/  UMOV UR4, UR5 ;  /* 0x0000000500047c82 */ /* 0x000fc60008000000 */
[----:B------:R-:W-:Y:S01]  /*1df0*/  UISETP.NE.AND UP0, UPT, UR6, UR21, UPT ;  /* 0x000000150600728c */ /* 0x000fe2000bf05270 */
[----:B------:R4:W-:Y:S01]  /*1e00*/  UTMALDG.3D [UR8], [UR14], desc[UR18] ;  /* 0x000012080e0075b4 */ /* 0x0009e20008011000 */
[----:B--2---:R-:W-:-:S07]  /*1e10*/  UMOV UR13, UR21 ;  /* 0x00000015000d7c82 */ /* 0x004fce0008000000 */
[----:B----4-:R-:W-:Y:S05]  /*1e20*/  BRA.U UP0, `(.L_x_31) ;  /* 0xfffffffd00487547 */ /* 0x010fea000b83ffff */
.L_x_25:
[----:B------:R-:W-:Y:S01]  /*1e30*/  ULEA UR4, UR5, UR7, 0x3 ;  /* 0x0000000705047291 */ /* 0x000fe2000f8e18ff */
[----:B--2---:R-:W-:Y:S01]  /*1e40*/  SHF.L.U32 R0, R12, 0x1f, RZ ;  /* 0x0000001f0c007819 */ /* 0x004fe200000006ff */
[----:B------:R-:W-:Y:S01]  /*1e50*/  @!P1 SYNCS.ARRIVE.TRANS64.A1T0 RZ, [UR7+0x88], RZ ;  /* 0x000088ffffff99a7 */ /* 0x000fe20008100007 */
[----:B------:R-:W-:-:S06]  /*1e60*/  UISETP.GT.AND UP0, UPT, UR42, UR41, UPT ;  /* 0x000000292a00728c */ /* 0x000fcc000bf04270 */
[----:B-1-3--:R1:W2:Y:S03]  /*1e70*/  SYNCS.PHASECHK.TRANS64.TRYWAIT P0, [UR4+0x20], R0 ;  /* 0x00002000ff0075a7 */ /* 0x00a2a60008001104 */
[----:B------:R-:W-:Y:S05]  /*1e80*/  BRA.U !UP0, `(.L_x_32) ;  /* 0x0000000108bc7547 */ /* 0x000fea000b800000 */
[----:B------:R-:W-:Y:S01]  /*1e90*/  UIADD3 UR25, UPT, UPT, UR43, UR13, URZ ;  /* 0x0000000d2b197290 */ /* 0x000fe2000fffe0ff */
[----:B------:R-:W-:-:S11]  /*1ea0*/  UMOV UR4, UR5 ;  /* 0x0000000500047c82 */ /* 0x000fd60008000000 */
.L_x_38:
[----:B------:R-:W-:Y:S01]  /*1eb0*/  ULEA UR17, UR4, UR7, 0x3 ;  /* 0x0000000704117291 */ /* 0x000fe2000f8e18ff */
[----:B--2---:R-:W-:Y:S01]  /*1ec0*/  @!P3 MOV R2, 0xa000 ;  /* 0x0000a0000002b802 */ /* 0x004fe20000000f00 */
[----:B--2-4-:R-:W-:Y:S10]  /*1ed0*/  @P0 BRA `(.L_x_33) ;  /* 0x00000000000c0947 */ /* 0x014ff40003800000 */
[----:B------:R-:W-:-:S04]  /*1ee0*/  SHF.L.U32 R3, R12, 0x1f, RZ ;  /* 0x0000001f0c037819 */ /* 0x000fc800000006ff */
[----:B------:R-:W2:Y:S02]  /*1ef0*/  SYNCS.PHASECHK.TRANS64.TRYWAIT P0, [UR17+0x20], R3 ;  /* 0x00002003ff0075a7 */ /* 0x000ea40008001111 */
[----:B--2---:R-:W-:Y:S05]  /*1f00*/  @!P0 BRA `(.L_x_34) ;  /* 0x0000008800788947 */ /* 0x004fea0003800000 */
.L_x_33:
[----:B------:R2:W-:Y:S01]  /*1f10*/  @!P3 SYNCS.ARRIVE.TRANS64 RZ, [UR17], R2 ;  /* 0x00000002ffffb9a7 */ /* 0x0005e20008000011 */
[----:B------:R-:W-:-:S04]  /*1f20*/  ULOP3.LUT UR5, UR24, 0x2, URZ, 0xfc, !UPT ;  /* 0x0000000218057892 */ /* 0x000fc8000f8efcff */
[----:B------:R-:W-:-:S09]  /*1f30*/  UISETP.NE.AND UP0, UPT, UR5, 0x2, UPT ;  /* 0x000000020500788c */ /* 0x000fd2000bf05270 */
[----:B------:R-:W-:Y:S05]  /*1f40*/  BRA.U UP0, `(.L_x_35) ;  /* 0x0000000100047547 */ /* 0x000fea000b800000 */
[----:B------:R-:W-:Y:S05]  /*1f50*/  BPT.TRAP 0x1 ;  /* 0x000000040000795c */ /* 0x000fea0000300000 */
.L_x_35:
[----:B------:R-:W-:Y:S04]  /*1f60*/  BSSY.RECONVERGENT B0, `(.L_x_36) ;  /* 0x0000003000007945 */ /* 0x000fe80003800200 */
[----:B------:R-:W-:Y:S05]  /*1f70*/  @P2 BRA `(.L_x_37) ;  /* 0x0000000000042947 */ /* 0x000fea0003800000 */
[----:B------:R-:W-:Y:S05]  /*1f80*/  BPT.TRAP 0x1 ;  /* 0x000000040000795c */ /* 0x000fea0000300000 */
.L_x_37:
[----:B------:R-:W-:Y:S05]  /*1f90*/  BSYNC.RECONVERGENT B0 ;  /* 0x0000000000007941 */ /* 0x000fea0003800200 */
.L_x_36:
[----:B------:R-:W-:Y:S02]  /*1fa0*/  UIADD3 UR5, UPT, UPT, UR4, 0x1, URZ ;  /* 0x0000000104057890 */ /* 0x000fe4000fffe0ff */
[----:B------:R-:W-:Y:S02]  /*1fb0*/  UIADD3 UR14, UP1, UPT, UR26, 0x80, URZ ;  /* 0x000000801a0e7890 */ /* 0x000fe4000ff3e0ff */
[----:B------:R-:W-:Y:S02]  /*1fc0*/  UISETP.NE.AND UP0, UPT, UR5, 0x4, UPT ;  /* 0x000000040500788c */ /* 0x000fe4000bf05270 */
[----:B------:R-:W-:Y:S02]  /*1fd0*/  USHF.L.U32 UR18, UR13, 0x5, URZ ;  /* 0x000000050d127899 */ /* 0x000fe400080006ff */
[----:B------:R-:W-:Y:S02]  /*1fe0*/  USEL UR8, URZ, 0x1, UP0 ;  /* 0x00000001ff087887 */ /* 0x000fe40008000000 */
[----:B------:R-:W-:-:S02]  /*1ff0*/  USEL UR5, UR5, URZ, UP0 ;  /* 0x000000ff05057287 */ /* 0x000fc40008000000 */
[----:B------:R-:W-:Y:S02]  /*2000*/  UIADD3 UR22, UP0, UPT, UR26, 0x180, URZ ;  /* 0x000001801a167890 */ /* 0x000fe4000ff1e0ff */
[----:B------:R-:W-:Y:S01]  /*2010*/  LOP3.LUT R12, R12, UR8, RZ, 0x3c, !PT ;  /* 0x000000080c0c7c12 */ /* 0x000fe2000f8e3cff */
[----:B------:R-:W-:Y:S02]  /*2020*/  ULEA UR6, UR5, UR7, 0x3 ;  /* 0x0000000705067291 */ /* 0x000fe4000f8e18ff */
[----:B------:R-:W-:Y:S01]  /*2030*/  ULEA UR8, UR4, UR7, 0xf ;  /* 0x0000000704087291 */ /* 0x000fe2000f8e78ff */
[----:B-1----:R-:W-:Y:S01]  /*2040*/  SHF.L.U32 R0, R12, 0x1f, RZ ;  /* 0x0000001f0c007819 */ /* 0x002fe200000006ff */
[----:B------:R-:W-:Y:S02]  /*2050*/  ULEA UR16, UR4, UR29, 0xd ;  /* 0x0000001d04107291 */ /* 0x000fe4000f8e68ff */
[----:B------:R-:W-:Y:S02]  /*2060*/  UIADD3.X UR15, UPT, UPT, URZ, UR27, URZ, UP1, !UPT ;  /* 0x0000001bff0f7290 */ /* 0x000fe40008ffe4ff */
[----:B------:R-:W-:Y:S01]  /*2070*/  UIADD3 UR8, UPT, UPT, UR8, 0x10800, URZ ;  /* 0x0001080008087890 */ /* 0x000fe2000fffe0ff */
[----:B------:R3:W4:Y:S01]  /*2080*/  SYNCS.PHASECHK.TRANS64.TRYWAIT P0, [UR6+0x20], R0 ;  /* 0x00002000ff0075a7 */ /* 0x0007220008001106 */
[----:B------:R-:W-:Y:S01]  /*2090*/  UIADD3.X UR23, UPT, UPT, URZ, UR27, URZ, UP0, !UPT ;  /* 0x0000001bff177290 */ /* 0x000fe200087fe4ff */
[----:B------:R-:W-:Y:S01]  /*20a0*/  UMOV UR6, 0xff0000 ;  /* 0x00ff000000067882 */ /* 0x000fe20000000000 */
[----:B------:R-:W-:Y:S01]  /*20b0*/  UMOV UR30, 0x0 ;  /* 0x00000000001e7882 */ /* 0x000fe20000000000 */
[----:B------:R-:W-:Y:S01]  /*20c0*/  UMOV UR31, 0x10000000 ;  /* 0x10000000001f7882 */ /* 0x000fe20000000000 */
[----:B------:R-:W-:Y:S01]  /*20d0*/  UMOV UR19, UR35 ;  /* 0x0000002300137c82 */ /* 0x000fe20008000000 */
[----:B------:R-:W-:Y:S01]  /*20e0*/  UMOV UR20, UR36 ;  /* 0x0000002400147c82 */ /* 0x000fe20008000000 */
[----:B------:R-:W-:Y:S01]  /*20f0*/  UMOV UR12, UR36 ;  /* 0x00000024000c7c82 */ /* 0x000fe20008000000 */
[----:B------:R-:W-:Y:S01]  /*2100*/  UMOV UR9, UR17 ;  /* 0x0000001100097c82 */ /* 0x000fe20008000000 */
[----:B------:R-:W-:Y:S01]  /*2110*/  UMOV UR10, UR18 ;  /* 0x00000012000a7c82 */ /* 0x000fe20008000000 */
[----:B------:R3:W-:Y:S01]  /*2120*/  UTMALDG.3D.MULTICAST [UR16], [UR14], UR6, desc[UR30] ;  /* 0x00001e100e0073b4 */ /* 0x0007e20008011806 */
[----:B------:R-:W-:Y:S01]  /*2130*/  UIADD3 UR13, UPT, UPT, UR13, 0x1, URZ ;  /* 0x000000010d0d7890 */ /* 0x000fe2000fffe0ff */
[----:B------:R-:W-:-:S03]  /*2140*/  UMOV UR4, UR5 ;  /* 0x0000000500047c82 */ /* 0x000fc60008000000 */
[----:B------:R-:W-:Y:S01]  /*2150*/  UISETP.NE.AND UP0, UPT, UR13, UR25, UPT ;  /* 0x000000190d00728c */ /* 0x000fe2000bf05270 */
[----:B------:R3:W-:Y:S08]  /*2160*/  UTMALDG.3D [UR8], [UR22], desc[UR30] ;  /* 0x00001e08160075b4 */ /* 0x0007f00008011000 */
[----:B---3--:R-:W-:Y:S05]  /*2170*/  BRA.U UP0, `(.L_x_38) ;  /* 0xfffffffd004c7547 */ /* 0x008fea000b83ffff */
.L_x_32:
[C---:B------:R-:W-:Y:S01]  /*2180*/  LEA R3, R11.reuse, UR7, 0x3 ;  /* 0x000000070b037c11 */ /* 0x040fe2000f8e18ff */
[----:B------:R-:W-:Y:S01]  /*2190*/  NOP ;  /* 0x0000000000007918 */ /* 0x000fe20000000000 */
[----:B-1----:R-:W-:Y:S02]  /*21a0*/  SHF.L.U32 R0, R10, 0x1f, RZ ;  /* 0x0000001f0a007819 */ /* 0x002fe400000006ff */
[----:B------:R-:W-:Y:S02]  /*21b0*/  LEA R5, R11, UR7, 0x4 ;  /* 0x000000070b057c11 */ /* 0x000fe4000f8e20ff */
[----:B--2-4-:R-:W1:Y:S02]  /*21c0*/  SYNCS.PHASECHK.TRANS64.TRYWAIT P0, [R3+URZ+0x90], R0 ;  /* 0x00009000030075a7 */ /* 0x014e6400080011ff */
[----:B-1----:R-:W-:Y:S05]  /*21d0*/  @!P0 BRA `(.L_x_39) ;  /* 0x0000008400dc8947 */ /* 0x002fea0003800000 */
.L_x_177:
[----:B------:R-:W2:Y:S01]  /*21e0*/  LDS.128 R4, [R5+0x120] ;  /* 0x0001200005047984 */ /* 0x000ea20000000c00 */
[----:B------:R-:W-:Y:S01]  /*21f0*/  UISETP.GE.AND UP0, UPT, UR45, 0x1, UPT ;  /* 0x000000012d00788c */ /* 0x000fe2000bf06270 */
[----:B------:R-:W-:Y:S01]  /*2200*/  @!PT LDS RZ, [RZ] ;  /* 0x00000000fffff984 */ /* 0x000fe20000000800 */
[----:B------:R-:W-:Y:S01]  /*2210*/  @!PT LDS RZ, [RZ] ;  /* 0x00000000fffff984 */ /* 0x000fe20000000800 */
[----:B------:R-:W-:Y:S01]  /*2220*/  @!PT LDS RZ, [RZ] ;  /* 0x00000000fffff984 */ /* 0x000fe20000000800 */
[----:B------:R-:W-:Y:S01]  /*2230*/  @!PT LDS RZ, [RZ] ;  /* 0x00000000fffff984 */ /* 0x000fe20000000800 */
[----:B------:R3:W-:Y:S06]  /*2240*/  MEMBAR.ALL.CTA ;  /* 0x0000000000007992 */ /* 0x0007ec0000008000 */
[----:B---3--:R-:W3:Y:S01]  /*2250*/  FENCE.VIEW.ASYNC.S ;  /* 0x00000000000073c6 */ /* 0x008ee20000000000 */
[----:B--2---:R-:W-:-:S13]  /*2260*/  LOP3.LUT P0, RZ, R6, 0x1, RZ, 0xc0, !PT ;  /* 0x0000000106ff7812 */ /* 0x004fda000780c0ff */
[----:B---3--:R-:W-:Y:S01]  /*2270*/  VOTEU.ANY UP1, P0 ;  /* 0x0000000000ff7886 */ /* 0x008fe20000020100 */
[----:B------:R-:W-:-:S13]  /*2280*/  PLOP3.LUT P0, PT, PT, PT, UP1, 0x80, 0x8 ;  /* 0x000000000008781c */ /* 0x000fda0003f0f018 */
[----:B-1----:R-:W-:Y:S02]  /*2290*/  @P0 LOP3.LUT R0, R5, 0xffff, RZ, 0xc0, !PT ;  /* 0x0000ffff05000812 */ /* 0x002fe400078ec0ff */
[----:B------:R-:W-:Y:S02]  /*22a0*/  @P0 MOV R2, R4 ;  /* 0x0000000400020202 */ /* 0x000fe40000000f00 */
[----:B------:R-:W-:Y:S01]  /*22b0*/  @P0 R2UR UR6, R0 ;  /* 0x00000000000602ca */ /* 0x000fe200000e0000 */
[----:B------:R-:W-:Y:S01]  /*22c0*/  VIADD R0, R3, 0xa0 ;  /* 0x000000a003007836 */ /* 0x000fe20000000000 */
[----:B------:R-:W-:Y:S02]  /*22d0*/  @P0 SHF.R.U32.HI R4, RZ, 0x10, R5 ;  /* 0x00000010ff040819 */ /* 0x000fe40000011605 */
[----:B------:R-:W-:Y:S02]  /*22e0*/  @P0 R2UR UR8, R2 ;  /* 0x00000000020802ca */ /* 0x000fe400000e0000 */
[----:B------:R-:W-:-:S02]  /*22f0*/  PRMT R0, RZ, 0x654, R0 ;  /* 0x00000654ff007816 */ /* 0x000fc40000000000 */
[----:B------:R-:W-:Y:S02]  /*2300*/  @P0 R2UR UR4, R4 ;  /* 0x00000000040402ca */ /* 0x000fe400000e0000 */
[----:B------:R1:W-:Y:S03]  /*2310*/  SYNCS.ARRIVE.TRANS64.RED.A1T0 RZ, [R0+URZ], RZ ;  /* 0x000000ff00ff79a7 */ /* 0x0003e600081004ff */
[----:B------:R-:W-:-:S04]  /*2320*/  @UP1 UMOV UR37, UR6 ;  /* 0x0000000600251c82 */ /* 0x000fc80008000000 */
[----:B------:R-:W-:-:S04]  /*2330*/  @UP1 UMOV UR38, UR8 ;  /* 0x0000000800261c82 */ /* 0x000fc80008000000 */
[----:B------:R-:W-:Y:S01]  /*2340*/  @UP1 UMOV UR36, UR4 ;  /* 0x0000000400241c82 */ /* 0x000fe20008000000 */
[----:B------:R-:W-:Y:S05]  /*2350*/  BRA.U !UP0, `(.L_x_40) ;  /* 0x0000000108d47547 */ /* 0x000fea000b800000 */
[----:B------:R-:W2:Y:S01]  /*2360*/  LDCU.128 UR12, c[0x0][0xb10] ;  /* 0x00016200ff0c77ac */ /* 0x000ea20008000c00 */
[----:B------:R-:W3:Y:S01]  /*2370*/  LDCU UR25, c[0x0][0xb20] ;  /* 0x00016400ff1977ac */ /* 0x000ee20008000800 */
[----:B------:R-:W4:Y:S01]  /*2380*/  LDCU UR20, c[0x0][0xb0c] ;  /* 0x00016180ff1477ac */ /* 0x000f220008000800 */
[----:B------:R-:W1:Y:S01]  /*2390*/  LDCU.64 UR10, c[0x0][0xb28] ;  /* 0x00016500ff0a77ac */ /* 0x000e620008000a00 */
[----:B------:R-:W-:Y:S02]  /*23a0*/  UISETP.NE.AND UP3, UPT, UR45, 0x1, UPT ;  /* 0x000000012d00788c */ /* 0x000fe4000bf65270 */
[----:B--2---:R-:W-:Y:S02]  /*23b0*/  UIMAD.WIDE.U32 UR16, UR39, UR15, URZ ;  /* 0x0000000f271072a5 */ /* 0x004fe4000f8e00ff */
[----:B------:R-:W-:Y:S02]  /*23c0*/  UIMAD.WIDE.U32 UR8, UR40, UR12, URZ ;  /* 0x0000000c280872a5 */ /* 0x000fe4000f8e00ff */
[----:B------:R-:W-:-:S02]  /*23d0*/  UISETP.NE.AND UP0, UPT, UR14, 0x1, UPT ;  /* 0x000000010e00788c */ /* 0x000fc4000bf05270 */
[----:B------:R-:W-:Y:S01]  /*23e0*/  UIMAD.WIDE.U32 UR22, UR37, UR15, URZ ;  /* 0x0000000f251672a5 */ /* 0x000fe2000f8e00ff */
[----:B------:R-:W-:Y:S02]  /*23f0*/  UMOV UR16, UR17 ;  /* 0x0000001100107c82 */ /* 0x000fe40008000000 */
[----:B------:R-:W-:Y:S01]  /*2400*/  UMOV UR8, UR9 ;  /* 0x0000000900087c82 */ /* 0x000fe20008000000 */
[----:B---3--:R-:W-:Y:S02]  /*2410*/  USHF.R.U32.HI UR16, URZ, UR25, UR16 ;  /* 0x00000019ff107299 */ /* 0x008fe40008011610 */
[----:B----4-:R-:W-:Y:S02]  /*2420*/  UISETP.NE.AND UP2, UPT, UR20, 0x1, UPT ;  /* 0x000000011400788c */ /* 0x010fe4000bf45270 */
[----:B------:R-:W-:Y:S02]  /*2430*/  USHF.R.U32.HI UR8, URZ, UR13, UR8 ;  /* 0x0000000dff087299 */ /* 0x000fe40008011608 */
[----:B------:R-:W-:-:S02]  /*2440*/  USEL UR6, UR39, UR16, !UP0 ;  /* 0x0000001027067287 */ /* 0x000fc4000c000000 */
[----:B------:R-:W-:Y:S02]  /*2450*/  USEL UR8, UR40, UR8, !UP2 ;  /* 0x0000000828087287 */ /* 0x000fe4000d000000 */
[----:B-1----:R-:W-:Y:S01]  /*2460*/  UIMAD.WIDE.U32 UR16, UR6, UR10, URZ ;  /* 0x0000000a061072a5 */ /* 0x002fe2000f8e00ff */
[----:B------:R-:W-:Y:S01]  /*2470*/  UMOV UR4, UR23 ;  /* 0x0000001700047c82 */ /* 0x000fe20008000000 */
[----:B------:R-:W-:Y:S02]  /*2480*/  UIMAD.WIDE.U32 UR18, UR38, UR12, URZ ;  /* 0x0000000c261272a5 */ /* 0x000fe4000f8e00ff */
[----:B------:R-:W-:-:S03]  /*2490*/  UIMAD.WIDE.U32 UR22, UR8, UR10, URZ ;  /* 0x0000000a081672a5 */ /* 0x000fc6000f8e00ff */
[----:B------:R-:W-:Y:S01]  /*24a0*/  UMOV UR16, UR17 ;  /* 0x0000001100107c82 */ /* 0x000fe20008000000 */
[----:B------:R-:W-:Y:S02]  /*24b0*/  USHF.R.U32.HI UR4, URZ, UR25, UR4 ;  /* 0x00000019ff047299 */ /* 0x000fe40008011604 */
[----:B------:R-:W-:Y:S01]  /*24c0*/  @UP3 USHF.R.U32.HI UR6, URZ, UR11, UR16 ;  /* 0x0000000bff063299 */ /* 0x000fe20008011610 */
[----:B------:R-:W-:Y:S01]  /*24d0*/  UMOV UR18, UR19 ;  /* 0x0000001300127c82 */ /* 0x000fe20008000000 */
[----:B------:R-:W-:Y:S01]  /*24e0*/  UMOV UR22, UR23 ;  /* 0x0000001700167c82 */ /* 0x000fe20008000000 */
[----:B------:R-:W-:Y:S02]  /*24f0*/  USHF.R.U32.HI UR13, URZ, UR13, UR18 ;  /* 0x0000000dff0d7299 */ /* 0x000fe40008011612 */
[----:B------:R-:W-:Y:S02]  /*2500*/  USEL UR4, UR37, UR4, !UP0 ;  /* 0x0000000425047287 */ /* 0x000fe4000c000000 */
[----:B------:R-:W-:-:S02]  /*2510*/  @UP3 USHF.R.U32.HI UR8, URZ, UR11, UR22 ;  /* 0x0000000bff083299 */ /* 0x000fc40008011616 */
[----:B------:R-:W-:Y:S02]  /*2520*/  UIMAD UR9, UR45, UR6, URZ ;  /* 0x000000062d0972a4 */ /* 0x000fe4000f8e02ff */
[----:B------:R-:W-:Y:S02]  /*2530*/  USEL UR6, UR38, UR13, !UP2 ;  /* 0x0000000d26067287 */ /* 0x000fe4000d000000 */
[----:B------:R-:W-:Y:S02]  /*2540*/  UIMAD UR12, UR45, UR8, URZ ;  /* 0x000000082d0c72a4 */ /* 0x000fe4000f8e02ff */
[----:B------:R-:W-:Y:S02]  /*2550*/  UISETP.GE.AND UP0, UPT, UR4, UR9, UPT ;  /* 0x000000090400728c */ /* 0x000fe4000bf06270 */
[----:B------:R-:W-:Y:S02]  /*2560*/  UIMAD.WIDE.U32 UR16, UR4, UR10, URZ ;  /* 0x0000000a041072a5 */ /* 0x000fe4000f8e00ff */
[----:B------:R-:W-:-:S02]  /*2570*/  UISETP.GE.OR UP0, UPT, UR6, UR12, UP0 ;  /* 0x0000000c0600728c */ /* 0x000fc40008706670 */
        /* <DEDUP_REMOVED lines=19> */
.L_x_40:
[----:B------:R-:W2:Y:S02]  /*26b0*/  LDCU UR4, c[0x0][0xb30] ;  /* 0x00016600ff0477ac */ /* 0x000ea40008000800 */
[----:B--2---:R-:W-:-:S09]  /*26c0*/  UISETP.NE.AND UP0, UPT, UR4, 0x1, UPT ;  /* 0x000000010400788c */ /* 0x004fd2000bf05270 */
[----:B------:R-:W-:Y:S05]  /*26d0*/  BRA.U UP0, `(.L_x_41) ;  /* 0x0000000100447547 */ /* 0x000fea000b800000 */
[----:B------:R-:W2:Y:S01]  /*26e0*/  LDCU.128 UR12, c[0x0][0xb10] ;  /* 0x00016200ff0c77ac */ /* 0x000ea20008000c00 */
[----:B------:R-:W3:Y:S01]  /*26f0*/  LDCU UR16, c[0x0][0xb0c] ;  /* 0x00016180ff1077ac */ /* 0x000ee20008000800 */
[----:B------:R-:W4:Y:S01]  /*2700*/  LDCU UR17, c[0x0][0xb20] ;  /* 0x00016400ff1177ac */ /* 0x000f220008000800 */
[----:B--2---:R-:W-:Y:S02]  /*2710*/  UIMAD.WIDE.U32 UR10, UR38, UR12, URZ ;  /* 0x0000000c260a72a5 */ /* 0x004fe4000f8e00ff */
[----:B------:R-:W-:Y:S02]  /*2720*/  UIMAD.WIDE.U32 UR8, UR37, UR15, URZ ;  /* 0x0000000f250872a5 */ /* 0x000fe4000f8e00ff */
[----:B---3--:R-:W-:Y:S02]  /*2730*/  UISETP.NE.AND UP2, UPT, UR16, 0x1, UPT ;  /* 0x000000011000788c */ /* 0x008fe4000bf45270 */
[----:B------:R-:W-:Y:S01]  /*2740*/  UISETP.NE.AND UP0, UPT, UR14, 0x1, UPT ;  /* 0x000000010e00788c */ /* 0x000fe2000bf05270 */
[----:B------:R-:W-:-:S02]  /*2750*/  UMOV UR6, UR11 ;  /* 0x0000000b00067c82 */ /* 0x000fc40008000000 */
[----:B------:R-:W-:Y:S01]  /*2760*/  UMOV UR4, UR9 ;  /* 0x0000000900047c82 */ /* 0x000fe20008000000 */
[----:B------:R-:W-:Y:S02]  /*2770*/  USHF.R.U32.HI UR6, URZ, UR13, UR6 ;  /* 0x0000000dff067299 */ /* 0x000fe40008011606 */
[----:B----4-:R-:W-:Y:S02]  /*2780*/  USHF.R.U32.HI UR4, URZ, UR17, UR4 ;  /* 0x00000011ff047299 */ /* 0x010fe40008011604 */
[----:B------:R-:W-:Y:S02]  /*2790*/  USEL UR6, UR38, UR6, !UP2 ;  /* 0x0000000626067287 */ /* 0x000fe4000d000000 */
[----:B------:R-:W-:-:S04]  /*27a0*/  USEL UR4, UR37, UR4, !UP0 ;  /* 0x0000000425047287 */ /* 0x000fc8000c000000 */
[----:B------:R-:W-:Y:S02]  /*27b0*/  UIADD3 UR8, UPT, UPT, UR6, -UR4, URZ ;  /* 0x8000000406087290 */ /* 0x000fe4000fffe0ff */
[----:B------:R-:W-:Y:S02]  /*27c0*/  UIADD3 UR4, UPT, UPT, -UR6, UR4, URZ ;  /* 0x0000000406047290 */ /* 0x000fe4000fffe1ff */
[----:B------:R-:W-:Y:S02]  /*27d0*/  UIMAD UR37, UR8, UR14, UR37 ;  /* 0x0000000e082572a4 */ /* 0x000fe4000f8e0225 */
[----:B------:R-:W-:-:S12]  /*27e0*/  UIMAD UR38, UR4, UR16, UR38 ;  /* 0x00000010042672a4 */ /* 0x000fd8000f8e0226 */
.L_x_41:
[----:B------:R-:W-:Y:S01]  /*27f0*/  VIADD R11, R11, 0x1 ;  /* 0x000000010b0b7836 */ /* 0x000fe20000000000 */
[----:B------:R-:W-:Y:S02]  /*2800*/  R2UR UR6, R67 ;  /* 0x00000000430672ca */ /* 0x000fe400000e0000 */
[----:B------:R-:W-:Y:S02]  /*2810*/  R2UR UR4, R66 ;  /* 0x00000000420472ca */ /* 0x000fe400000e0000 */
[C---:B------:R-:W-:Y:S02]  /*2820*/  ISETP.NE.AND P0, PT, R11.reuse, 0x2, PT ;  /* 0x000000020b00780c */ /* 0x040fe40003f05270 */
[----:B------:R-:W-:Y:S02]  /*2830*/  PLOP3.LUT P1, PT, PT, PT, PT, 0x80, 0x8 ;  /* 0x000000000008781c */ /* 0x000fe40003f2f070 */
[----:B------:R-:W-:Y:S02]  /*2840*/  SEL R3, RZ, 0x1, P0 ;  /* 0x00000001ff037807 */ /* 0x000fe40000000000 */
[----:B------:R-:W-:-:S02]  /*2850*/  SEL R11, R11, RZ, P0 ;  /* 0x000000ff0b0b7207 */ /* 0x000fc40000000000 */
[----:B------:R-:W-:Y:S01]  /*2860*/  LOP3.LUT R10, R10, R3, RZ, 0x3c, !PT ;  /* 0x000000030a0a7212 */ /* 0x000fe200078e3cff */
[----:B------:R-:W-:Y:S02]  /*2870*/  UIADD3 UR16, UPT, UPT, UR38, UR6, URZ ;  /* 0x0000000626107290 */ /* 0x000fe4000fffe0ff */
[----:B------:R-:W-:Y:S01]  /*2880*/  UIADD3 UR20, UPT, UPT, UR37, UR4, URZ ;  /* 0x0000000425147290 */ /* 0x000fe2000fffe0ff */
[----:B------:R-:W-:Y:S11]  /*2890*/  BRA.U UP1, `(.L_x_42) ;  /* 0xfffffff101507547 */ /* 0x000ff6000b83ffff */
[----:B------:R-:W-:Y:S01]  /*28a0*/  UIADD3 UR7, UPT, UPT, UR7, 0x20, URZ ;  /* 0x0000002007077890 */ /* 0x000fe2000fffe0ff */
[----:B------:R-:W-:-:S03]  /*28b0*/  SHF.L.U32 R3, R12, 0x1f, RZ ;  /* 0x0000001f0c037819 */ /* 0x000fc600000006ff */
[----:B------:R-:W-:-:S09]  /*28c0*/  ULEA UR4, UR5, UR7, 0x3 ;  /* 0x0000000705047291 */ /* 0x000fd2000f8e18ff */
[----:B------:R-:W2:Y:S02]  /*28d0*/  SYNCS.PHASECHK.TRANS64.TRYWAIT P0, [UR4], R3 ;  /* 0x00000003ff0075a7 */ /* 0x000ea40008001104 */
[----:B--2---:R-:W-:Y:S05]  /*28e0*/  @!P0 BRA `(.L_x_43) ;  /* 0x00000080002c8947 */ /* 0x004fea0003800000 */
.L_x_179:
[----:B------:R-:W-:-:S04]  /*28f0*/  UIADD3 UR4, UPT, UPT, UR5, 0x1, URZ ;  /* 0x0000000105047890 */ /* 0x000fc8000fffe0ff */
[----:B------:R-:W-:-:S04]  /*2900*/  UISETP.NE.AND UP0, UPT, UR4, 0x4, UPT ;  /* 0x000000040400788c */ /* 0x000fc8000bf05270 */
[----:B------:R-:W-:Y:S02]  /*2910*/  USEL UR6, URZ, 0x1, UP0 ;  /* 0x00000001ff067887 */ /* 0x000fe40008000000 */
[----:B------:R-:W-:-:S04]  /*2920*/  USEL UR4, UR4, URZ, UP0 ;  /* 0x000000ff04047287 */ /* 0x000fc80008000000 */
[----:B------:R-:W-:Y:S01]  /*2930*/  ULEA UR5, UR4, UR7, 0x3 ;  /* 0x0000000704057291 */ /* 0x000fe2000f8e18ff */
[----:B------:R-:W-:-:S04]  /*2940*/  LOP3.LUT R2, R12, UR6, RZ, 0x3c, !PT ;  /* 0x000000060c027c12 */ /* 0x000fc8000f8e3cff */
[----:B-1----:R-:W-:-:S04]  /*2950*/  SHF.L.U32 R3, R2, 0x1f, RZ ;  /* 0x0000001f02037819 */ /* 0x002fc800000006ff */
[----:B------:R-:W1:Y:S02]  /*2960*/  SYNCS.PHASECHK.TRANS64.TRYWAIT P0, [UR5], R3 ;  /* 0x00000003ff0075a7 */ /* 0x000e640008001105 */
[----:B-1----:R-:W-:Y:S05]  /*2970*/  @!P0 BRA `(.L_x_44) ;  /* 0x0000008000208947 */ /* 0x002fea0003800000 */
.L_x_181:
        /* <DEDUP_REMOVED lines=9> */
.L_x_183:
[----:B------:R-:W-:-:S04]  /*2a10*/  UIADD3 UR4, UPT, UPT, UR4, 0x1, URZ ;  /* 0x0000000104047890 */ /* 0x000fc8000fffe0ff */
[----:B------:R-:W-:-:S04]  /*2a20*/  UISETP.NE.AND UP0, UPT, UR4, 0x4, UPT ;  /* 0x000000040400788c */ /* 0x000fc8000bf05270 */
[----:B------:R-:W-:Y:S02]  /*2a30*/  USEL UR5, URZ, 0x1, UP0 ;  /* 0x00000001ff057887 */ /* 0x000fe40008000000 */
[----:B------:R-:W-:-:S04]  /*2a40*/  USEL UR4, UR4, URZ, UP0 ;  /* 0x000000ff04047287 */ /* 0x000fc80008000000 */
[----:B------:R-:W-:Y:S01]  /*2a50*/  ULEA UR4, UR4, UR7, 0x3 ;  /* 0x0000000704047291 */ /* 0x000fe2000f8e18ff */
[----:B-1----:R-:W-:-:S04]  /*2a60*/  LOP3.LUT R3, R2, UR5, RZ, 0x3c, !PT ;  /* 0x0000000502037c12 */ /* 0x002fc8000f8e3cff */
[----:B------:R-:W-:Y:S01]  /*2a70*/  SHF.L.U32 R3, R3, 0x1f, RZ ;  /* 0x0000001f03037819 */ /* 0x000fe200000006ff */
[----:B------:R-:W-:-:S07]  /*2a80*/  IMAD.U32 R0, RZ, RZ, UR4 ;  /* 0x00000004ff007e24 */ /* 0x000fce000f8e00ff */
.L_x_46:
[----:B-1----:R1:W2:Y:S02]  /*2a90*/  SYNCS.PHASECHK.TRANS64.TRYWAIT P0, [R0+URZ], R3 ;  /* 0x00000003000075a7 */ /* 0x0022a400080011ff */
[----:B--2---:R-:W-:Y:S05]  /*2aa0*/  @!P0 NANOSLEEP.SYNCS 0x989680 ;  /* 0x009896800000895d */ /* 0x004fea0003900000 */
[----:B------:R-:W2:Y:S02]  /*2ab0*/  @!P0 SYNCS.PHASECHK.TRANS64 P0, [R0+URZ], R3 ;  /* 0x00000003000085a7 */ /* 0x000ea400080010ff */
[----:B--2---:R-:W-:Y:S05]  /*2ac0*/  @P0 EXIT ;  /* 0x000000000000094d */ /* 0x004fea0003800000 */
[----:B------:R-:W-:Y:S05]  /*2ad0*/  BRA `(.L_x_46) ;  /* 0xfffffffc00ec7947 */ /* 0x000fea000383ffff */
.L_x_22:
[----:B------:R-:W1:Y:S02]  /*2ae0*/  S2UR UR4, SR_CgaCtaId ;  /* 0x00000000000479c3 */ /* 0x000e640000008800 */
[----:B-1----:R-:W-:-:S04]  /*2af0*/  UISETP.NE.AND UP0, UPT, UR4, URZ, UPT ;  /* 0x000000ff0400728c */ /* 0x002fc8000bf05270 */
[----:B------:R-:W-:-:S09]  /*2b00*/  UISETP.NE.OR UP0, UPT, UR17, 0x1, UP0 ;  /* 0x000000011100788c */ /* 0x000fd20008705670 */
[----:B------:R-:W-:Y:S05]  /*2b10*/  BRA.U UP0, `(.L_x_47) ;  /* 0x00000005004c7547 */ /* 0x000fea000b800000 */
[----:B------:R-:W1:Y:S01]  /*2b20*/  S2UR UR5, SR_CgaCtaId ;  /* 0x00000000000579c3 */ /* 0x000e620000008800 */
[----:B------:R-:W-:Y:S01]  /*2b30*/  UMOV UR4, 0x400 ;  /* 0x0000040000047882 */ /* 0x000fe20000000000 */
[----:B------:R-:W-:Y:S01]  /*2b40*/  ISETP.GE.U32.AND P2, PT, R0, 0x8, PT ;  /* 0x000000080000780c */ /* 0x000fe20003f46070 */
[----:B------:R-:W-:Y:S01]  /*2b50*/  IMAD.MOV.U32 R12, RZ, RZ, 0x1 ;  /* 0x00000001ff0c7424 */ /* 0x000fe200078e00ff */
[----:B------:R-:W-:Y:S02]  /*2b60*/  CS2R R10, SRZ ;  /* 0x00000000000a7805 */ /* 0x000fe4000001ff00 */
[----:B------:R-:W-:Y:S01]  /*2b70*/  CS2R R8, SRZ ;  /* 0x0000000000087805 */ /* 0x000fe2000001ff00 */
[----:B-1----:R-:W-:-:S03]  /*2b80*/  ULEA UR6, UR5, UR4, 0x18 ;  /* 0x0000000405067291 */ /* 0x002fc6000f8ec0ff */
[----:B------:R-:W-:-:S09]  /*2b90*/  UMOV UR5, URZ ;  /* 0x000000ff00057c82 */ /* 0x000fd20008000000 */
.L_x_51:
[----:B------:R-:W-:Y:S02]  /*2ba0*/  LEA R2, R8, UR6, 0x3 ;  /* 0x0000000608027c11 */ /* 0x000fe4000f8e18ff */
[----:B------:R-:W-:-:S03]  /*2bb0*/  SHF.L.U32 R5, R9, 0x1f, RZ ;  /* 0x0000001f09057819 */ /* 0x000fc600000006ff */
[----:B------:R-:W-:Y:S01]  /*2bc0*/  VIADD R4, R2, 0x100 ;  /* 0x0000010002047836 */ /* 0x000fe20000000000 */
[----:B------:R-:W1:Y:S02]  /*2bd0*/  SYNCS.PHASECHK.TRANS64.TRYWAIT P0, [R2+URZ+0xf0], R5 ;  /* 0x0000f005020075a7 */ /* 0x000e6400080011ff */
[----:B-1----:R-:W-:Y:S05]  /*2be0*/  @!P0 BRA `(.L_x_48) ;  /* 0x0000007c00b48947 */ /* 0x002fea0003800000 */
.L_x_184:
[----:B------:R-:W-:Y:S01]  /*2bf0*/  ULEA UR4, UR5, UR6, 0x3 ;  /* 0x0000000605047291 */ /* 0x000fe2000f8e18ff */
[----:B------:R-:W-:Y:S02]  /*2c00*/  PRMT R4, RZ, 0x654, R4 ;  /* 0x00000654ff047816 */ /* 0x000fe40000000004 */
[----:B-1----:R-:W-:Y:S01]  /*2c10*/  SHF.L.U32 R5, R12, 0x1f, RZ ;  /* 0x0000001f0c057819 */ /* 0x002fe200000006ff */
[----:B------:R-:W-:Y:S01]  /*2c20*/  UIADD3 UR7, UPT, UPT, UR4, 0x90, URZ ;  /* 0x0000009004077890 */ /* 0x000fe2000fffe0ff */
[----:B------:R1:W-:Y:S05]  /*2c30*/  SYNCS.ARRIVE.TRANS64.RED.A1T0 RZ, [R4+URZ], RZ ;  /* 0x000000ff04ff79a7 */ /* 0x0003ea00081004ff */
[----:B------:R-:W-:Y:S01]  /*2c40*/  IMAD.U32 R7, RZ, RZ, UR7 ;  /* 0x00000007ff077e24 */ /* 0x000fe2000f8e00ff */
[----:B------:R-:W2:Y:S04]  /*2c50*/  SYNCS.PHASECHK.TRANS64.TRYWAIT P0, [UR4+0xa0], R5 ;  /* 0x0000a005ff0075a7 */ /* 0x000ea80008001104 */
[----:B------:R-:W-:Y:S01]  /*2c60*/  PRMT R6, R0, 0x654, R7 ;  /* 0x0000065400067816 */ /* 0x000fe20000000007 */
[----:B-1----:R-:W-:Y:S01]  /*2c70*/  @!P2 IMAD.MOV.U32 R4, RZ, RZ, 0x10 ;  /* 0x00000010ff04a424 */ /* 0x002fe200078e00ff */
[----:B--2---:R-:W-:Y:S06]  /*2c80*/  @!P0 BRA `(.L_x_49) ;  /* 0x0000007c00a08947 */ /* 0x004fec0003800000 */
.L_x_186:
[----:B------:R-:W-:Y:S01]  /*2c90*/  ULEA UR8, UR5, UR6, 0x4 ;  /* 0x0000000605087291 */ /* 0x000fe2000f8e20ff */
[----:B------:R-:W-:Y:S01]  /*2ca0*/  SEL R3, R6, R3, !P2 ;  /* 0x0000000306037207 */ /* 0x000fe20005000000 */
[----:B------:R-:W-:Y:S01]  /*2cb0*/  UIADD3 UR9, UPT, UPT, UR4, 0x90, URZ ;  /* 0x0000009004097890 */ /* 0x000fe2000fffe0ff */
[----:B-1----:R-:W-:Y:S01]  /*2cc0*/  LEA R2, R11, UR6, 0x3 ;  /* 0x000000060b027c11 */ /* 0x002fe2000f8e18ff */
[----:B------:R-:W-:Y:S01]  /*2cd0*/  UIADD3 UR8, UPT, UPT, UR8, 0x120, URZ ;  /* 0x0000012008087890 */ /* 0x000fe2000fffe0ff */
[----:B------:R-:W-:Y:S01]  /*2ce0*/  SHF.L.U32 R5, R10, 0x1f, RZ ;  /* 0x0000001f0a057819 */ /* 0x000fe200000006ff */
[----:B------:R1:W-:Y:S01]  /*2cf0*/  @!P2 SYNCS.ARRIVE.TRANS64.RED RZ, [R3+URZ], R4 ;  /* 0x0000000403ffa9a7 */ /* 0x0003e200080004ff */
[----:B------:R-:W-:Y:S01]  /*2d00*/  UIADD3 UR4, UPT, UPT, UR5, 0x1, URZ ;  /* 0x0000000105047890 */ /* 0x000fe2000fffe0ff */
[----:B------:R-:W-:-:S03]  /*2d10*/  VIADD R8, R8, 0x1 ;  /* 0x0000000108087836 */ /* 0x000fc60000000000 */
[----:B------:R-:W-:Y:S02]  /*2d20*/  UISETP.NE.AND UP0, UPT, UR4, 0x2, UPT ;  /* 0x000000020400788c */ /* 0x000fe4000bf05270 */
[----:B------:R-:W-:Y:S06]  /*2d30*/  UGETNEXTWORKID.BROADCAST [UR8], [UR9] ;  /* 0x00000000080073ca */ /* 0x000fec0008000100 */
[----:B------:R-:W-:Y:S01]  /*2d40*/  USEL UR7, URZ, 0x1, UP0 ;  /* 0x00000001ff077887 */ /* 0x000fe20008000000 */
[----:B------:R-:W-:Y:S01]  /*2d50*/  ISETP.NE.AND P0, PT, R8, 0x2, PT ;  /* 0x000000020800780c */ /* 0x000fe20003f05270 */
[----:B------:R-:W-:Y:S01]  /*2d60*/  USEL UR5, UR4, URZ, UP0 ;  /* 0x000000ff04057287 */ /* 0x000fe20008000000 */
[----:B------:R-:W2:Y:S03]  /*2d70*/  SYNCS.PHASECHK.TRANS64.TRYWAIT P1, [R2+URZ+0x90], R5 ;  /* 0x00009005020075a7 */ /* 0x000ea600080211ff */
[----:B------:R-:W-:Y:S01]  /*2d80*/  LOP3.LUT R12, R12, UR7, RZ, 0x3c, !PT ;  /* 0x000000070c0c7c12 */ /* 0x000fe2000f8e3cff */
[----:B-12---:R-:W-:Y:S07]  /*2d90*/  @!P1 BRA `(.L_x_50) ;  /* 0x0000007c00749947 */ /* 0x006fee0003800000 */
.L_x_187:
[C---:B------:R-:W-:Y:S01]  /*2da0*/  LEA R4, R11.reuse, UR6, 0x4 ;  /* 0x000000060b047c11 */ /* 0x040fe2000f8e20ff */
[----:B-1----:R-:W-:Y:S01]  /*2db0*/  VIADD R2, R2, 0xa0 ;  /* 0x000000a002027836 */ /* 0x002fe20000000000 */
[----:B------:R-:W-:Y:S01]  /*2dc0*/  SEL R8, R8, RZ, P0 ;  /* 0x000000ff08087207 */ /* 0x000fe20000000000 */
[----:B------:R-:W-:-:S03]  /*2dd0*/  VIADD R11, R11, 0x1 ;  /* 0x000000010b0b7836 */ /* 0x000fc60000000000 */
[----:B------:R-:W1:Y:S01]  /*2de0*/  LDS.128 R4, [R4+0x120] ;  /* 0x0001200004047984 */ /* 0x000e620000000c00 */
[----:B------:R-:W-:Y:S02]  /*2df0*/  PRMT R2, RZ, 0x654, R2 ;  /* 0x00000654ff027816 */ /* 0x000fe40000000002 */
[C---:B------:R-:W-:Y:S01]  /*2e00*/  ISETP.NE.AND P1, PT, R11.reuse, 0x2, PT ;  /* 0x000000020b00780c */ /* 0x040fe20003f25270 */
[----:B------:R-:W-:Y:S01]  /*2e10*/  @!PT LDS RZ, [RZ] ;  /* 0x00000000fffff984 */ /* 0x000fe20000000800 */
[----:B------:R-:W-:Y:S01]  /*2e20*/  @!PT LDS RZ, [RZ] ;  /* 0x00000000fffff984 */ /* 0x000fe20000000800 */
[----:B------:R-:W-:Y:S01]  /*2e30*/  @!PT LDS RZ, [RZ] ;  /* 0x00000000fffff984 */ /* 0x000fe20000000800 */
[----:B------:R-:W-:Y:S01]  /*2e40*/  @!PT LDS RZ, [RZ] ;  /* 0x00000000fffff984 */ /* 0x000fe20000000800 */
[----:B------:R2:W-:Y:S06]  /*2e50*/  MEMBAR.ALL.CTA ;  /* 0x0000000000007992 */ /* 0x0005ec0000008000 */
[----:B--2---:R-:W2:Y:S01]  /*2e60*/  FENCE.VIEW.ASYNC.S ;  /* 0x00000000000073c6 */ /* 0x004ea20000000000 */
[----:B------:R-:W-:Y:S01]  /*2e70*/  SEL R11, R11, RZ, P1 ;  /* 0x000000ff0b0b7207 */ /* 0x000fe20000800000 */
[----:B--2---:R2:W-:Y:S01]  /*2e80*/  SYNCS.ARRIVE.TRANS64.RED.A1T0 RZ, [R2+URZ], RZ ;  /* 0x000000ff02ff79a7 */ /* 0x0045e200081004ff */
[----:B-1----:R-:W-:-:S02]  /*2e90*/  LOP3.LUT P3, RZ, R6, 0x1, RZ, 0xc0, !PT ;  /* 0x0000000106ff7812 */ /* 0x002fc4000786c0ff */
[----:B------:R-:W-:-:S04]  /*2ea0*/  SEL R5, RZ, 0x1, P1 ;  /* 0x00000001ff057807 */ /* 0x000fc80000800000 */
[----:B------:R-:W-:Y:S02]  /*2eb0*/  LOP3.LUT R10, R10, R5, RZ, 0x3c, !PT ;  /* 0x000000050a0a7212 */ /* 0x000fe400078e3cff */
[----:B--2---:R-:W-:-:S04]  /*2ec0*/  SEL R2, RZ, 0x1, P0 ;  /* 0x00000001ff027807 */ /* 0x004fc80000000000 */
[----:B------:R-:W-:Y:S01]  /*2ed0*/  LOP3.LUT R9, R9, R2, RZ, 0x3c, !PT ;  /* 0x0000000209097212 */ /* 0x000fe200078e3cff */
[----:B------:R-:W-:Y:S06]  /*2ee0*/  @P3 BRA `(.L_x_51) ;  /* 0xfffffffc002c3947 */ /* 0x000fec000383ffff */
[----:B------:R-:W-:Y:S01]  /*2ef0*/  ULEA UR4, UR5, UR6, 0x3 ;  /* 0x0000000605047291 */ /* 0x000fe2000f8e18ff */
[----:B------:R-:W-:-:S08]  /*2f00*/  SHF.L.U32 R3, R12, 0x1f, RZ ;  /* 0x0000001f0c037819 */ /* 0x000fd000000006ff */
[----:B------:R-:W1:Y:S02]  /*2f10*/  SYNCS.PHASECHK.TRANS64 P0, [UR4+0xa0], R3 ;  /* 0x0000a003ff0075a7 */ /* 0x000e640008001004 */
[----:B-1----:R-:W-:Y:S05]  /*2f20*/  @P0 BRA `(.L_x_52) ;  /* 0x0000000000080947 */ /* 0x002fea0003800000 */
[----:B------:R-:W1:Y:S02]  /*2f30*/  SYNCS.PHASECHK.TRANS64.TRYWAIT P0, [UR4+0xa0], R3 ;  /* 0x0000a003ff0075a7 */ /* 0x000e640008001104 */
[----:B-1----:R-:W-:Y:S05]  /*2f40*/  @!P0 BRA `(.L_x_53) ;  /* 0x0000007c001c8947 */ /* 0x002fea0003800000 */
.L_x_52:
[----:B------:R-:W-:-:S04]  /*2f50*/  UIADD3 UR7, UPT, UPT, UR5, 0x1, URZ ;  /* 0x0000000105077890 */ /* 0x000fc8000fffe0ff */
[----:B------:R-:W-:-:S04]  /*2f60*/  UISETP.NE.AND UP0, UPT, UR7, 0x2, UPT ;  /* 0x000000020700788c */ /* 0x000fc8000bf05270 */
[----:B------:R-:W-:Y:S02]  /*2f70*/  USEL UR8, URZ, 0x1, UP0 ;  /* 0x00000001ff087887 */ /* 0x000fe40008000000 */
[----:B------:R-:W-:-:S04]  /*2f80*/  USEL UR7, UR7, URZ, UP0 ;  /* 0x000000ff07077287 */ /* 0x000fc80008000000 */
[----:B------:R-:W-:Y:S01]  /*2f90*/  ULEA UR7, UR7, UR6, 0x3 ;  /* 0x0000000607077291 */ /* 0x000fe2000f8e18ff */
[----:B-1----:R-:W-:-:S04]  /*2fa0*/  LOP3.LUT R3, R12, UR8, RZ, 0x3c, !PT ;  /* 0x000000080c037c12 */ /* 0x002fc8000f8e3cff */
[----:B------:R-:W-:-:S04]  /*2fb0*/  SHF.L.U32 R0, R3, 0x1f, RZ ;  /* 0x0000001f03007819 */ /* 0x000fc800000006ff */
[----:B------:R-:W1:Y:S02]  /*2fc0*/  SYNCS.PHASECHK.TRANS64 P0, [UR7+0xa0], R0 ;  /* 0x0000a000ff0075a7 */ /* 0x000e640008001007 */
[----:B-1----:R-:W-:Y:S05]  /*2fd0*/  @P0 EXIT ;  /* 0x000000000000094d */ /* 0x002fea0003800000 */
[----:B------:R-:W-:Y:S02]  /*2fe0*/  SHF.L.U32 R3, R3, 0x1f, RZ ;  /* 0x0000001f03037819 */ /* 0x000fe400000006ff */
[----:B------:R-:W-:-:S07]  /*2ff0*/  MOV R0, UR7 ;  /* 0x0000000700007c02 */ /* 0x000fce0008000f00 */
.L_x_54:
[----:B-1----:R1:W2:Y:S02]  /*3000*/  SYNCS.PHASECHK.TRANS64.TRYWAIT P0, [R0+URZ+0xa0], R3 ;  /* 0x0000a003000075a7 */ /* 0x0022a400080011ff */
[----:B--2---:R-:W-:Y:S05]  /*3010*/  @!P0 NANOSLEEP.SYNCS 0x989680 ;  /* 0x009896800000895d */ /* 0x004fea0003900000 */
[----:B------:R-:W2:Y:S02]  /*3020*/  @!P0 SYNCS.PHASECHK.TRANS64 P0, [R0+URZ+0xa0], R3 ;  /* 0x0000a003000085a7 */ /* 0x000ea400080010ff */
[----:B--2---:R-:W-:Y:S05]  /*3030*/  @P0 EXIT ;  /* 0x000000000000094d */ /* 0x004fea0003800000 */
[----:B------:R-:W-:Y:S05]  /*3040*/  BRA `(.L_x_54) ;  /* 0xfffffffc00ec7947 */ /* 0x000fea000383ffff */
.L_x_47:
[----:B------:R-:W-:Y:S05]  /*3050*/  BRA.U UP4, `(.L_x_55) ;  /* 0x0000000d04d87547 */ /* 0x000fea000b800000 */
[----:B------:R-:W1:Y:S01]  /*3060*/  S2UR UR7, SR_CgaCtaId ;  /* 0x00000000000779c3 */ /* 0x000e620000008800 */
[----:B------:R-:W-:Y:S01]  /*3070*/  UMOV UR4, 0x40 ;  /* 0x0000004000047882 */ /* 0x000fe20000000000 */
[----:B------:R-:W-:Y:S01]  /*3080*/  NOP ;  /* 0x0000000000007918 */ /* 0x000fe20000000000 */
[----:B------:R-:W-:Y:S01]  /*3090*/  UMOV UR6, 0x400 ;  /* 0x0000040000067882 */ /* 0x000fe20000000000 */
[----:B-1----:R-:W-:Y:S02]  /*30a0*/  ULEA UR5, UR7, UR4, 0x18 ;  /* 0x0000000407057291 */ /* 0x002fe4000f8ec0ff */
[----:B------:R-:W-:-:S07]  /*30b0*/  ULEA UR6, UR7, UR6, 0x18 ;  /* 0x0000000607067291 */ /* 0x000fce000f8ec0ff */
[----:B------:R-:W1:Y:S02]  /*30c0*/  LDS.U8 R0, [UR5+0x1c] ;  /* 0x00001c05ff007984 */ /* 0x000e640008000000 */
[----:B-1----:R-:W-:-:S13]  /*30d0*/  ISETP.NE.AND P0, PT, R0, RZ, PT ;  /* 0x000000ff0000720c */ /* 0x002fda0003f05270 */
[----:B------:R-:W-:Y:S05]  /*30e0*/  @P0 BRA `(.L_x_56) ;  /* 0x0000000000580947 */ /* 0x000fea0003800000 */
[----:B------:R-:W-:-:S13]  /*30f0*/  ELECT P0, URZ, PT ;  /* 0x0000000000ff782f */ /* 0x000fda0003800000 */
[----:B------:R-:W-:Y:S05]  /*3100*/  @!P0 BRA `(.L_x_57) ;  /* 0x0000000000608947 */ /* 0x000fea0003800000 */
[----:B------:R-:W-:Y:S01]  /*3110*/  UMOV UR4, 0x10 ;  /* 0x0000001000047882 */ /* 0x000fe20000000000 */
[----:B------:R-:W-:Y:S01]  /*3120*/  HFMA2 R0, -RZ, RZ, 0, 5.9604644775390625e-08 ;  /* 0x00000001ff007431 */ /* 0x000fe200000001ff */
[----:B------:R-:W-:-:S03]  /*3130*/  MOV R3, 0xffff ;  /* 0x0000ffff00037802 */ /* 0x000fc60000000f00 */
[----:B------:R-:W-:Y:S04]  /*3140*/  DEPBAR.LE SB1, 0x36 ;  /* 0x00009d800000791a */ /* 0x000fe80000000000 */
[----:B------:R-:W1:Y:S02]  /*3150*/  UTCATOMSWS.FIND_AND_SET.ALIGN UP0, UR4, UR4 ;  /* 0x00000004000475e3 */ /* 0x000e640008000800 */
[----:B-1----:R-:W-:Y:S01]  /*3160*/  MOV R4, UR4 ;  /* 0x0000000400047c02 */ /* 0x002fe20008000f00 */
[----:B------:R-:W-:Y:S06]  /*3170*/  BRA.U UP0, `(.L_x_58) ;  /* 0x0000000100187547 */ /* 0x000fec000b800000 */
.L_x_59:
[----:B------:R-:W-:Y:S05]  /*3180*/  NANOSLEEP 0x64 ;  /* 0x000000640000795d */ /* 0x000fea0003800000 */
[----:B------:R-:W-:-:S05]  /*3190*/  UMOV UR4, 0x10 ;  /* 0x0000001000047882 */ /* 0x000fca0000000000 */
[----:B------:R-:W-:Y:S04]  /*31a0*/  DEPBAR.LE SB1, 0x36 ;  /* 0x00009d800000791a */ /* 0x000fe80000000000 */
[----:B------:R-:W1:Y:S02]  /*31b0*/  UTCATOMSWS.FIND_AND_SET.ALIGN UP0, UR4, UR4 ;  /* 0x00000004000475e3 */ /* 0x000e640008000800 */
[----:B-1----:R-:W-:Y:S01]  /*31c0*/  MOV R4, UR4 ;  /* 0x0000000400047c02 */ /* 0x002fe20008000f00 */
[----:B------:R-:W-:Y:S05]  /*31d0*/  BRA.U !UP0, `(.L_x_59) ;  /* 0xfffffffd08e87547 */ /* 0x000fea000b83ffff */
.L_x_58:
[-C--:B------:R-:W-:Y:S02]  /*31e0*/  SHF.L.U32 R3, R3, R4.reuse, RZ ;  /* 0x0000000403037219 */ /* 0x080fe400000006ff */
[----:B------:R-:W-:Y:S01]  /*31f0*/  SHF.L.U32 R0, R0, R4, RZ ;  /* 0x0000000400007219 */ /* 0x000fe200000006ff */
[----:B------:R-:W-:Y:S02]  /*3200*/  IMAD.SHL.U32 R4, R4, 0x20, RZ ;  /* 0x0000002004047824 */ /* 0x000fe400078e00ff */
[----:B------:R1:W-:Y:S04]  /*3210*/  ATOMS.OR RZ, [UR5+0x14], R3 ;  /* 0x00001403ffff798c */ /* 0x0003e8000b000005 */
[----:B------:R1:W-:Y:S04]  /*3220*/  ATOMS.OR RZ, [UR5+0x18], R0 ;  /* 0x00001800ffff798c */ /* 0x0003e8000b000005 */
[----:B------:R1:W-:Y:S01]  /*3230*/  STS [UR6+0x140], R4 ;  /* 0x00014004ff007988 */ /* 0x0003e20008000806 */
[----:B------:R-:W-:Y:S05]  /*3240*/  BRA `(.L_x_57) ;  /* 0x0000000000107947 */ /* 0x000fea0003800000 */
.L_x_56:
[----:B------:R-:W-:Y:S02]  /*3250*/  MOV R0, 0xffffffff ;  /* 0xffffffff00007802 */ /* 0x000fe40000000f00 */
[----:B------:R-:W-:-:S03]  /*3260*/  MOV R4, 0x3290 ;  /* 0x0000329000047802 */ /* 0x000fc60000000f00 */
[----:B------:R1:W-:Y:S04]  /*3270*/  STS [UR6+0x140], R0 ;  /* 0x00014000ff007988 */ /* 0x0003e80008000806 */
[----:B-1---5:R-:W-:Y:S05]  /*3280*/  CALL.REL.NOINC `($__internal_1_$__cuda_sm10x_tcgen05_guardrail_trap_phase_invalid_during_alloc) ;  /* 0x0000008400147944 */ /* 0x022fea0003c00000 */
.L_x_57:
[----:B------:R-:W-:Y:S05]  /*3290*/  WARPSYNC.ALL ;  /* 0x0000000000007948 */ /* 0x000fea0003800000 */
[----:B------:R-:W2:Y:S01]  /*32a0*/  S2UR UR4, SR_CgaCtaId ;  /* 0x00000000000479c3 */ /* 0x000ea20000008800 */
[----:B------:R-:W-:Y:S01]  /*32b0*/  UMOV UR26, 0x400 ;  /* 0x00000400001a7882 */ /* 0x000fe20000000000 */
[----:B------:R-:W-:-:S06]  /*32c0*/  NOP ;  /* 0x0000000000007918 */ /* 0x000fcc0000000000 */
[----:B------:R-:W-:Y:S06]  /*32d0*/  BAR.ARV 0x6, 0xa0 ;  /* 0x0182800000007b1d */ /* 0x000fec0000002000 */
[----:B------:R-:W3:Y:S01]  /*32e0*/  LDCU UR5, c[0x0][0x38c] ;  /* 0x00007180ff0577ac */ /* 0x000ee20008000800 */
[----:B------:R-:W-:Y:S01]  /*32f0*/  LOP3.LUT R2, R2, 0xffff, RZ, 0xc0, !PT ;  /* 0x0000ffff02027812 */ /* 0x000fe200078ec0ff */
[----:B------:R-:W-:Y:S01]  /*3300*/  IMAD.MOV.U32 R11, RZ, RZ, 0x1 ;  /* 0x00000001ff0b7424 */ /* 0x000fe200078e00ff */
[----:B------:R-:W-:Y:S01]  /*3310*/  CS2R R8, SRZ ;  /* 0x0000000000087805 */ /* 0x000fe2000001ff00 */
[----:B------:R-:W4:Y:S01]  /*3320*/  LDCU UR7, c[0x0][0x38c] ;  /* 0x00007180ff0777ac */ /* 0x000f220008000800 */
[----:B------:R-:W-:Y:S01]  /*3330*/  R2UR UR27, R2 ;  /* 0x00000000021b72ca */ /* 0x000fe200000e0000 */
[----:B------:R-:W-:Y:S01]  /*3340*/  IMAD.MOV.U32 R10, RZ, RZ, RZ ;  /* 0x000000ffff0a7224 */ /* 0x000fe200078e00ff */
[----:B------:R-:W-:Y:S01]  /*3350*/  UMOV UR30, URZ ;  /* 0x000000ff001e7c82 */ /* 0x000fe20008000000 */
[----:B------:R-:W-:Y:S01]  /*3360*/  UMOV UR24, URZ ;  /* 0x000000ff00187c82 */ /* 0x000fe20008000000 */
[----:B--2---:R-:W-:Y:S01]  /*3370*/  ULEA UR26, UR4, UR26, 0x18 ;  /* 0x0000001a041a7291 */ /* 0x004fe2000f8ec0ff */
[----:B------:R-:W-:Y:S01]  /*3380*/  UMOV UR38, 0x0 ;  /* 0x0000000000267882 */ /* 0x000fe20000000000 */
[----:B------:R-:W-:-:S02]  /*3390*/  UMOV UR39, 0x4400910 ;  /* 0x0440091000277882 */ /* 0x000fc40000000000 */
[----:B------:R-:W-:Y:S02]  /*33a0*/  UIADD3 UR4, UPT, UPT, UR26, 0x8800, URZ ;  /* 0x000088001a047890 */ /* 0x000fe4000fffe0ff */
[----:B------:R-:W-:Y:S02]  /*33b0*/  UIADD3 UR6, UPT, UPT, UR26, 0x10800, URZ ;  /* 0x000108001a067890 */ /* 0x000fe4000fffe0ff */
[----:B---3--:R-:W-:Y:S01]  /*33c0*/  UIADD3 UR5, UPT, UPT, UR5, 0x1f, URZ ;  /* 0x0000001f05057890 */ /* 0x008fe2000fffe0ff */
[----:B-1----:R-:W1:Y:S01]  /*33d0*/  LDS R0, [UR26+0x140] ;  /* 0x0001401aff007984 */ /* 0x002e620008000800 */
[----:B------:R-:W-:Y:S01]  /*33e0*/  UMOV UR36, 0x0 ;  /* 0x0000000000247882 */ /* 0x000fe20000000000 */
[----:B------:R-:W-:Y:S01]  /*33f0*/  UMOV UR37, 0x4400910 ;  /* 0x0440091000257882 */ /* 0x000fe20000000000 */
[----:B------:R-:W-:Y:S02]  /*3400*/  USHF.R.S32.HI UR40, URZ, 0x1f, UR5 ;  /* 0x0000001fff287899 */ /* 0x000fe40008011405 */
[----:B----4-:R-:W-:-:S02]  /*3410*/  UISETP.GE.AND UP4, UPT, UR7, 0x1, UPT ;  /* 0x000000010700788c */ /* 0x010fc4000bf86270 */
[----:B------:R-:W-:Y:S02]  /*3420*/  ULEA.HI UR40, UR40, UR5, URZ, 0x5 ;  /* 0x0000000528287291 */ /* 0x000fe4000f8f28ff */
[----:B------:R-:W-:Y:S02]  /*3430*/  USHF.R.U32.HI UR5, URZ, 0x4, UR4 ;  /* 0x00000004ff057899 */ /* 0x000fe40008011604 */
[----:B------:R-:W-:Y:S02]  /*3440*/  USHF.R.S32.HI UR40, URZ, 0x5, UR40 ;  /* 0x00000005ff287899 */ /* 0x000fe40008011428 */
[----:B------:R-:W-:Y:S02]  /*3450*/  USHF.R.U32.HI UR4, URZ, 0x4, UR6 ;  /* 0x00000004ff047899 */ /* 0x000fe40008011606 */
[----:B------:R-:W-:Y:S02]  /*3460*/  UISETP.LT.AND UP0, UPT, UR40, 0x1, UPT ;  /* 0x000000012800788c */ /* 0x000fe4000bf01270 */
[----:B------:R-:W-:-:S02]  /*3470*/  ULOP3.LUT UR5, UR5, 0x3fff, URZ, 0xc0, !UPT ;  /* 0x00003fff05057892 */ /* 0x000fc4000f8ec0ff */
[----:B------:R-:W-:Y:S02]  /*3480*/  ULOP3.LUT UR4, UR4, 0x3fff, URZ, 0xc0, !UPT ;  /* 0x00003fff04047892 */ /* 0x000fe4000f8ec0ff */
[----:B------:R-:W-:Y:S02]  /*3490*/  USEL UR41, UR40, 0x1, !UP0 ;  /* 0x0000000128297887 */ /* 0x000fe4000c000000 */
[----:B------:R-:W-:Y:S02]  /*34a0*/  ULOP3.LUT UR28, UR5, 0x10000, URZ, 0xfc, !UPT ;  /* 0x00010000051c7892 */ /* 0x000fe4000f8efcff */
[----:B------:R-:W-:Y:S02]  /*34b0*/  ULOP3.LUT UR29, UR4, 0x10000, URZ, 0xfc, !UPT ;  /* 0x00010000041d7892 */ /* 0x000fe4000f8efcff */
[----:B------:R-:W-:Y:S01]  /*34c0*/  UIADD3 UR41, UPT, UPT, -UR41, URZ, URZ ;  /* 0x000000ff29297290 */ /* 0x000fe2000fffe1ff */
[----:B------:R-:W-:Y:S01]  /*34d0*/  UMOV UR34, 0x0 ;  /* 0x0000000000227882 */ /* 0x000fe20000000000 */
[----:B------:R-:W-:Y:S01]  /*34e0*/  UMOV UR35, 0x4400910 ;  /* 0x0440091000237882 */ /* 0x000fe20000000000 */
[----:B------:R-:W-:Y:S01]  /*34f0*/  UMOV UR32, 0x0 ;  /* 0x0000000000207882 */ /* 0x000fe20000000000 */
[----:B------:R-:W-:Y:S01]  /*3500*/  UMOV UR33, 0x4400910 ;  /* 0x0440091000217882 */ /* 0x000fe20000000000 */
[----:B-1----:R-:W-:-:S15]  /*3510*/  R2UR UR42, R0 ;  /* 0x00000000002a72ca */ /* 0x002fde00000e0000 */
.L_x_66:
[----:B------:R-:W-:Y:S02]  /*3520*/  LEA R0, R10, UR26, 0x3 ;  /* 0x0000001a0a007c11 */ /* 0x000fe4000f8e18ff */
[----:B------:R-:W-:Y:S02]  /*3530*/  SHF.L.U32 R5, R9, 0x1f, RZ ;  /* 0x0000001f09057819 */ /* 0x000fe400000006ff */
[----:B------:R-:W-:Y:S01]  /*3540*/  PLOP3.LUT P0, PT, PT, PT, UP4, 0x80, 0x8 ;  /* 0x000000000008781c */ /* 0x000fe20003f0f048 */
[----:B------:R-:W-:Y:S01]  /*3550*/  VIADD R3, R0, 0xa0 ;  /* 0x000000a000037836 */ /* 0x000fe20000000000 */
[----:B-1----:R-:W1:Y:S02]  /*3560*/  SYNCS.PHASECHK.TRANS64.TRYWAIT P1, [R0+URZ+0x90], R5 ;  /* 0x00009005000075a7 */ /* 0x002e6400080211ff */
[----:B-1-3--:R-:W-:Y:S09]  /*3570*/  @!P1 BRA `(.L_x_60) ;  /* 0x0000007400a89947 */ /* 0x00aff20003800000 */
.L_x_189:
[----:B------:R-:W-:Y:S01]  /*3580*/  LEA R4, R10, UR26, 0x4 ;  /* 0x0000001a0a047c11 */ /* 0x000fe2000f8e20ff */
[----:B------:R-:W-:Y:S01]  /*3590*/  @UP4 ULEA UR4, UR24, UR26, 0x3 ;  /* 0x0000001a18044291 */ /* 0x000fe2000f8e18ff */
[----:B------:R-:W-:Y:S01]  /*35a0*/  PLOP3.LUT P2, PT, PT, PT, PT, 0x80, 0x8 ;  /* 0x000000000008781c */ /* 0x000fe20003f4f070 */
[----:B------:R-:W-:Y:S01]  /*35b0*/  ULEA UR31, UR30, UR26, 0x3 ;  /* 0x0000001a1e1f7291 */ /* 0x000fe2000f8e18ff */
[----:B------:R-:W-:Y:S02]  /*35c0*/  PRMT R3, RZ, 0x654, R3 ;  /* 0x00000654ff037816 */ /* 0x000fe40000000003 */
[----:B-1----:R-:W1:Y:S01]  /*35d0*/  LDS.128 R4, [R4+0x120] ;  /* 0x0001200004047984 */ /* 0x002e620000000c00 */
[----:B------:R-:W-:Y:S02]  /*35e0*/  @P0 SHF.L.U32 R2, R8, 0x1f, RZ ;  /* 0x0000001f08020819 */ /* 0x000fe400000006ff */
[----:B------:R-:W-:Y:S01]  /*35f0*/  SHF.L.U32 R0, R11, 0x1f, RZ ;  /* 0x0000001f0b007819 */ /* 0x000fe200000006ff */
[----:B------:R-:W-:Y:S01]  /*3600*/  @!PT LDS RZ, [RZ] ;  /* 0x00000000fffff984 */ /* 0x000fe20000000800 */
[----:B------:R-:W-:Y:S01]  /*3610*/  @!PT LDS RZ, [RZ] ;  /* 0x00000000fffff984 */ /* 0x000fe20000000800 */
[----:B------:R-:W-:Y:S01]  /*3620*/  @!PT LDS RZ, [RZ] ;  /* 0x00000000fffff984 */ /* 0x000fe20000000800 */
[----:B------:R-:W-:Y:S01]  /*3630*/  @!PT LDS RZ, [RZ] ;  /* 0x00000000fffff984 */ /* 0x000fe20000000800 */
[----:B------:R2:W-:Y:S06]  /*3640*/  MEMBAR.ALL.CTA ;  /* 0x0000000000007992 */ /* 0x0005ec0000008000 */
[----:B--2---:R-:W2:Y:S02]  /*3650*/  FENCE.VIEW.ASYNC.S ;  /* 0x00000000000073c6 */ /* 0x004ea40000000000 */
[----:B--2---:R2:W-:Y:S01]  /*3660*/  SYNCS.ARRIVE.TRANS64.RED.A1T0 RZ, [R3+URZ], RZ ;  /* 0x000000ff03ff79a7 */ /* 0x0045e200081004ff */
[----:B------:R2:W3:Y:S01]  /*3670*/  @P0 SYNCS.PHASECHK.TRANS64.TRYWAIT P2, [UR4], R2 ;  /* 0x00000002ff0005a7 */ /* 0x0004e20008041104 */
[----:B------:R-:W-:Y:S01]  /*3680*/  ULEA.HI UR4, UR30, UR30, URZ, 0x1 ;  /* 0x0000001e1e047291 */ /* 0x000fe2000f8f08ff */
[----:B-1----:R-:W-:-:S03]  /*3690*/  LOP3.LUT P1, RZ, R6, 0x1, RZ, 0xc0, !PT ;  /* 0x0000000106ff7812 */ /* 0x002fc6000782c0ff */
[----:B------:R-:W-:Y:S02]  /*36a0*/  USHF.L.U32 UR11, UR4, 0x7, URZ ;  /* 0x00000007040b7899 */ /* 0x000fe400080006ff */
[----:B------:R-:W-:Y:S02]  /*36b0*/  ULOP3.LUT UR4, UR4, 0xffe, URZ, 0xc0, !UPT ;  /* 0x00000ffe04047892 */ /* 0x000fe4000f8ec0ff */
[----:B------:R-:W-:Y:S02]  /*36c0*/  ULOP3.LUT UR11, UR11, 0xffffff00, URZ, 0xc0, !UPT ;  /* 0xffffff000b0b7892 */ /* 0x000fe4000f8ec0ff */
[----:B------:R-:W-:Y:S02]  /*36d0*/  UIADD3 UR4, UPT, UPT, -UR4, UR30, URZ ;  /* 0x0000001e04047290 */ /* 0x000fe4000fffe1ff */
[----:B------:R-:W-:Y:S01]  /*36e0*/  UIADD3 UR11, UPT, UPT, UR42, UR11, URZ ;  /* 0x0000000b2a0b7290 */ /* 0x000fe2000fffe0ff */
[----:B------:R-:W1:Y:S03]  /*36f0*/  SYNCS.PHASECHK.TRANS64.TRYWAIT P0, [UR31+0xd0], R0 ;  /* 0x0000d000ff0075a7 */ /* 0x000e66000800111f */
[----:B------:R-:W-:Y:S01]  /*3700*/  ULEA UR11, UR4, UR11, 0x14 ;  /* 0x0000000b040b7291 */ /* 0x000fe2000f8ea0ff */
[----:B-123--:R-:W-:Y:S11]  /*3710*/  @!P0 BRA `(.L_x_61) ;  /* 0x0000007400548947 */ /* 0x00eff60003800000 */
.L_x_191:
[----:B------:R-:W-:Y:S01]  /*3720*/  IADD3 R10, PT, PT, R10, 0x1, RZ ;  /* 0x000000010a0a7810 */ /* 0x000fe20007ffe0ff */
[----:B------:R-:W-:Y:S06]  /*3730*/  BRA.U !UP4, `(.L_x_62) ;  /* 0x000000010cc07547 */ /* 0x000fec000b800000 */
[----:B------:R-:W-:Y:S01]  /*3740*/  UPLOP3.LUT UP2, UPT, UPT, UPT, UPT, 0x40, 0x4 ;  /* 0x000000000004789c */ /* 0x000fe20003f4e870 */
[----:B------:R-:W-:Y:S01]  /*3750*/  UMOV UR23, UR41 ;  /* 0x0000002900177c82 */ /* 0x000fe20008000000 */
[----:B------:R-:W-:Y:S01]  /*3760*/  UMOV UR22, UR40 ;  /* 0x0000002800167c82 */ /* 0x000fe20008000000 */
[----:B------:R-:W-:-:S08]  /*3770*/  UMOV UR10, UR24 ;  /* 0x00000018000a7c82 */ /* 0x000fd00008000000 */
.L_x_65:
[----:B------:R-:W-:Y:S02]  /*3780*/  UIADD3 UR23, UPT, UPT, UR23, 0x1, URZ ;  /* 0x0000000117177890 */ /* 0x000fe4000fffe0ff */
[----:B--2---:R-:W-:Y:S02]  /*3790*/  ULEA UR5, UR10, UR26, 0x3 ;  /* 0x0000001a0a057291 */ /* 0x004fe4000f8e18ff */
[----:B------:R-:W-:Y:S01]  /*37a0*/  UISETP.NE.AND UP3, UPT, UR23, URZ, UPT ;  /* 0x000000ff1700728c */ /* 0x000fe2000bf65270 */
[----:B---3--:R-:W-:Y:S10]  /*37b0*/  @P2 BRA `(.L_x_63) ;  /* 0x00000000000c2947 */ /* 0x008ff40003800000 */
[----:B-1----:R-:W-:Y:S04]  /*37c0*/  SHF.L.U32 R3, R8, 0x1f, RZ ;  /* 0x0000001f08037819 */ /* 0x002fe800000006ff */
[----:B------:R-:W1:Y:S02]  /*37d0*/  SYNCS.PHASECHK.TRANS64.TRYWAIT P0, [UR5], R3 ;  /* 0x00000003ff0075a7 */ /* 0x000e640008001105 */
[----:B-1----:R-:W-:Y:S05]  /*37e0*/  @!P0 BRA `(.L_x_64) ;  /* 0x0000007400388947 */ /* 0x002fea0003800000 */
.L_x_63:
[----:B------:R-:W-:Y:S01]  /*37f0*/  UISETP.NE.AND UP0, UPT, UR22, 0x1, UPT ;  /* 0x000000011600788c */ /* 0x000fe2000bf05270 */
[----:B------:R-:W-:Y:S01]  /*3800*/  PLOP3.LUT P2, PT, PT, PT, PT, 0x80, 0x8 ;  /* 0x000000000008781c */ /* 0x000fe20003f4f070 */
[----:B------:R-:W-:Y:S02]  /*3810*/  UIADD3 UR4, UPT, UPT, UR10, 0x1, URZ ;  /* 0x000000010a047890 */ /* 0x000fe4000fffe0ff */
[----:B------:R-:W-:Y:S02]  /*3820*/  UIADD3 UR25, UPT, UPT, UR5, 0x20, URZ ;  /* 0x0000002005197890 */ /* 0x000fe4000fffe0ff */
[----:B------:R-:W-:Y:S01]  /*3830*/  UISETP.NE.AND UP1, UPT, UR4, 0x4, UPT ;  /* 0x000000040400788c */ /* 0x000fe2000bf25270 */
[----:B------:R-:W-:Y:S01]  /*3840*/  PLOP3.LUT P0, PT, PT, PT, UP0, 0x80, 0x8 ;  /* 0x000000000008781c */ /* 0x000fe20003f0f008 */
[----:B------:R-:W-:Y:S02]  /*3850*/  UIADD3 UR22, UPT, UPT, UR22, -0x1, URZ ;  /* 0xffffffff16167890 */ /* 0x000fe4000fffe0ff */
[----:B------:R-:W-:Y:S02]  /*3860*/  USEL UR6, URZ, 0x1, UP1 ;  /* 0x00000001ff067887 */ /* 0x000fe40008800000 */
[----:B------:R-:W-:Y:S01]  /*3870*/  USEL UR24, UR4, URZ, UP1 ;  /* 0x000000ff04187287 */ /* 0x000fe20008800000 */
[----:B------:R-:W-:Y:S01]  /*3880*/  UMOV UR7, 0x40004040 ;  /* 0x4000404000077882 */ /* 0x000fe20000000000 */
[----:B------:R-:W-:Y:S02]  /*3890*/  UMOV UR5, 0x40004040 ;  /* 0x4000404000057882 */ /* 0x000fe40000000000 */
[----:B------:R-:W-:Y:S01]  /*38a0*/  @UP0 ULEA UR4, UR24, UR26, 0x3 ;  /* 0x0000001a18040291 */ /* 0x000fe2000f8e18ff */
[----:B------:R-:W-:Y:S01]  /*38b0*/  LOP3.LUT R8, R8, UR6, RZ, 0x3c, !PT ;  /* 0x0000000608087c12 */ /* 0x000fe2000f8e3cff */
[----:B------:R-:W-:Y:S01]  /*38c0*/  ULEA UR6, UR10, UR29, 0xb ;  /* 0x0000001d0a067291 */ /* 0x000fe2000f8e58ff */
[----:B------:R-:W-:Y:S02]  /*38d0*/  UMOV UR21, 0x40004040 ;  /* 0x4000404000157882 */ /* 0x000fe40000000000 */
[----:B-1----:R-:W-:Y:S01]  /*38e0*/  @P0 SHF.L.U32 R0, R8, 0x1f, RZ ;  /* 0x0000001f08000819 */ /* 0x002fe200000006ff */
[----:B------:R-:W-:Y:S02]  /*38f0*/  UIADD3 UR20, UPT, UPT, UR6, 0x2, URZ ;  /* 0x0000000206147890 */ /* 0x000fe4000fffe0ff */
[----:B------:R-:W-:Y:S01]  /*3900*/  UIADD3 UR16, UPT, UPT, UR6, 0x4, URZ ;  /* 0x0000000406107890 */ /* 0x000fe2000fffe0ff */
[----:B------:R2:W3:Y:S01]  /*3910*/  @P0 SYNCS.PHASECHK.TRANS64.TRYWAIT P2, [UR4], R0 ;  /* 0x00000000ff0005a7 */ /* 0x0004e20008041104 */
[----:B------:R-:W-:Y:S02]  /*3920*/  ULEA UR4, UR10, UR28, 0x9 ;  /* 0x0000001c0a047291 */ /* 0x000fe4000f8e48ff */
[----:B------:R-:W-:Y:S02]  /*3930*/  UIADD3 UR12, UPT, UPT, UR6, 0x6, URZ ;  /* 0x00000006060c7890 */ /* 0x000fe4000fffe0ff */
[----:B------:R-:W-:Y:S02]  /*3940*/  UIADD3 UR18, UPT, UPT, UR4, 0x2, URZ ;  /* 0x0000000204127890 */ /* 0x000fe4000fffe0ff */
[----:B------:R-:W-:Y:S02]  /*3950*/  UIADD3 UR14, UPT, UPT, UR4, 0x4, URZ ;  /* 0x00000004040e7890 */ /* 0x000fe4000fffe0ff */
[----:B------:R-:W-:Y:S01]  /*3960*/  UIADD3 UR8, UPT, UPT, UR4, 0x6, URZ ;  /* 0x0000000604087890 */ /* 0x000fe2000fffe0ff */
[----:B------:R2:W-:Y:S01]  /*3970*/  UTCHMMA gdesc[UR4], gdesc[UR6], tmem[UR11], tmem[UR38], idesc[UR39], UP2 ;  /* 0x00ff2606040075ea */ /* 0x0005e2000900000b */
[----:B------:R-:W-:Y:S01]  /*3980*/  UPLOP3.LUT UP2, UPT, UPT, UPT, UPT, 0x80, 0x8 ;  /* 0x000000000008789c */ /* 0x000fe20003f4f070 */
[----:B------:R-:W-:Y:S01]  /*3990*/  UMOV UR19, 0x40004040 ;  /* 0x4000404000137882 */ /* 0x000fe20000000000 */
[----:B------:R-:W-:Y:S01]  /*39a0*/  UMOV UR17, 0x40004040 ;  /* 0x4000404000117882 */ /* 0x000fe20000000000 */
[----:B------:R2:W-:Y:S01]  /*39b0*/  UTCHMMA gdesc[UR18], gdesc[UR20], tmem[UR11], tmem[UR36], idesc[UR37], UPT ;  /* 0x00ff2414120075ea */ /* 0x0005e2000b80000b */
[----:B------:R-:W-:Y:S01]  /*39c0*/  UMOV UR15, 0x40004040 ;  /* 0x40004040000f7882 */ /* 0x000fe20000000000 */
[----:B------:R-:W-:Y:S01]  /*39d0*/  UMOV UR13, 0x40004040 ;  /* 0x40004040000d7882 */ /* 0x000fe20000000000 */
[----:B------:R-:W-:Y:S01]  /*39e0*/  UMOV UR9, 0x40004040 ;  /* 0x4000404000097882 */ /* 0x000fe20000000000 */
[----:B------:R2:W-:Y:S01]  /*39f0*/  UTCHMMA gdesc[UR14], gdesc[UR16], tmem[UR11], tmem[UR34], idesc[UR35], UPT ;  /* 0x00ff22100e0075ea */ /* 0x0005e2000b80000b */
[----:B------:R2:W-:Y:S01]  /*3a00*/  UTCHMMA gdesc[UR8], gdesc[UR12], tmem[UR11], tmem[UR32], idesc[UR33], UPT ;  /* 0x00ff200c080075ea */ /* 0x0005e2000b80000b */
[----:B------:R2:W-:Y:S01]  /*3a10*/  UTCBAR.MULTICAST [UR25], URZ, UR27 ;  /* 0x000000ff190073e9 */ /* 0x0005e2000800081b */
[----:B------:R-:W-:Y:S01]  /*3a20*/  UMOV UR10, UR24 ;  /* 0x00000018000a7c82 */ /* 0x000fe20008000000 */
[----:B------:R-:W-:Y:S05]  /*3a30*/  BRA.U UP3, `(.L_x_65) ;  /* 0xfffffffd03507547 */ /* 0x000fea000b83ffff */
.L_x_62:
[----:B--2---:R-:W-:Y:S01]  /*3a40*/  UIADD3 UR4, UPT, UPT, UR30, 0x1, URZ ;  /* 0x000000011e047890 */ /* 0x004fe2000fffe0ff */
[C---:B------:R-:W-:Y:S01]  /*3a50*/  ISETP.NE.AND P0, PT, R10.reuse, 0x2, PT ;  /* 0x000000020a00780c */ /* 0x040fe20003f05270 */
[----:B------:R-:W-:Y:S02]  /*3a60*/  UIADD3 UR5, UPT, UPT, UR31, 0xb0, URZ ;  /* 0x000000b01f057890 */ /* 0x000fe4000fffe0ff */
[----:B------:R-:W-:Y:S01]  /*3a70*/  UISETP.NE.AND UP0, UPT, UR4, 0x4, UPT ;  /* 0x000000040400788c */ /* 0x000fe2000bf05270 */
[----:B-1----:R-:W-:Y:S02]  /*3a80*/  SEL R0, RZ, 0x1, P0 ;  /* 0x00000001ff007807 */ /* 0x002fe40000000000 */
[----:B------:R-:W-:Y:S01]  /*3a90*/  SEL R10, R10, RZ, P0 ;  /* 0x000000ff0a0a7207 */ /* 0x000fe20000000000 */
[----:B------:R-:W-:Y:S01]  /*3aa0*/  USEL UR6, URZ, 0x1, UP0 ;  /* 0x00000001ff067887 */ /* 0x000fe20008000000 */
[----:B------:R-:W-:Y:S01]  /*3ab0*/  LOP3.LUT R9, R9, R0, RZ, 0x3c, !PT ;  /* 0x0000000009097212 */ /* 0x000fe200078e3cff */
[----:B------:R-:W-:Y:S01]  /*3ac0*/  USEL UR30, UR4, URZ, UP0 ;  /* 0x000000ff041e7287 */ /* 0x000fe20008000000 */
[----:B------:R1:W-:Y:S03]  /*3ad0*/  UTCBAR [UR5], URZ ;  /* 0x000000ff050073e9 */ /* 0x0003e600080000ff */
[----:B------:R-:W-:Y:S01]  /*3ae0*/  LOP3.LUT R11, R11, UR6, RZ, 0x3c, !PT ;  /* 0x000000060b0b7c12 */ /* 0x000fe2000f8e3cff */
[----:B------:R-:W-:Y:S07]  /*3af0*/  @P1 BRA `(.L_x_66) ;  /* 0xfffffff800881947 */ /* 0x000fee000383ffff */
[----:B------:R-:W2:Y:S01]  /*3b00*/  S2UR UR8, SR_CgaCtaId ;  /* 0x00000000000879c3 */ /* 0x000ea20000008800 */
[----:B------:R-:W-:Y:S01]  /*3b10*/  ELECT P0, URZ, PT ;  /* 0x0000000000ff782f */ /* 0x000fe20003800000 */
[----:B------:R-:W-:Y:S01]  /*3b20*/  IMAD.MOV.U32 R0, RZ, RZ, 0x1 ;  /* 0x00000001ff007424 */ /* 0x000fe200078e00ff */
[----:B------:R-:W-:Y:S01]  /*3b30*/  UIADD3 UR26, UPT, UPT, UR26, 0xd0, URZ ;  /* 0x000000d01a1a7890 */ /* 0x000fe2000fffe0ff */
[----:B------:R-:W-:Y:S01]  /*3b40*/  SHF.L.U32 R3, R11, 0x1f, RZ ;  /* 0x0000001f0b037819 */ /* 0x000fe200000006ff */
[----:B------:R-:W-:-:S03]  /*3b50*/  UMOV UR4, 0x40 ;  /* 0x0000004000047882 */ /* 0x000fc60000000000 */
[----:B------:R-:W-:Y:S01]  /*3b60*/  UVIRTCOUNT.DEALLOC.SMPOOL 0x80 ;  /* 0x000000800000784c */ /* 0x000fe20000000000 */
[----:B--2---:R-:W-:Y:S02]  /*3b70*/  ULEA UR8, UR8, UR4, 0x18 ;  /* 0x0000000408087291 */ /* 0x004fe4000f8ec0ff */
[----:B------:R-:W-:-:S07]  /*3b80*/  ULEA UR4, UR30, UR26, 0x3 ;  /* 0x0000001a1e047291 */ /* 0x000fce000f8e18ff */
[----:B------:R2:W-:Y:S02]  /*3b90*/  @P0 STS.U8 [UR8+0x1c], R0 ;  /* 0x00001c00ff000988 */ /* 0x0005e40008000008 */
[----:B------:R-:W4:Y:S02]  /*3ba0*/  SYNCS.PHASECHK.TRANS64.TRYWAIT P0, [UR4], R3 ;  /* 0x00000003ff0075a7 */ /* 0x000f240008001104 */
[----:B--2-4-:R-:W-:Y:S05]  /*3bb0*/  @!P0 BRA `(.L_x_67) ;  /* 0x00000070005c8947 */ /* 0x014fea0003800000 */
.L_x_194:
[----:B------:R-:W-:-:S04]  /*3bc0*/  UIADD3 UR4, UPT, UPT, UR30, 0x1, URZ ;  /* 0x000000011e047890 */ /* 0x000fc8000fffe0ff */
[----:B------:R-:W-:-:S04]  /*3bd0*/  UISETP.NE.AND UP0, UPT, UR4, 0x4, UPT ;  /* 0x000000040400788c */ /* 0x000fc8000bf05270 */
[----:B------:R-:W-:Y:S02]  /*3be0*/  USEL UR6, URZ, 0x1, UP0 ;  /* 0x00000001ff067887 */ /* 0x000fe40008000000 */
[----:B------:R-:W-:-:S04]  /*3bf0*/  USEL UR4, UR4, URZ, UP0 ;  /* 0x000000ff04047287 */ /* 0x000fc80008000000 */
[----:B-1----:R-:W-:Y:S01]  /*3c00*/  ULEA UR5, UR4, UR26, 0x3 ;  /* 0x0000001a04057291 */ /* 0x002fe2000f8e18ff */
[----:B------:R-:W-:-:S04]  /*3c10*/  LOP3.LUT R2, R11, UR6, RZ, 0x3c, !PT ;  /* 0x000000060b027c12 */ /* 0x000fc8000f8e3cff */
[----:B--2---:R-:W-:-:S04]  /*3c20*/  SHF.L.U32 R3, R2, 0x1f, RZ ;  /* 0x0000001f02037819 */ /* 0x004fc800000006ff */
[----:B------:R-:W1:Y:S02]  /*3c30*/  SYNCS.PHASECHK.TRANS64.TRYWAIT P0, [UR5], R3 ;  /* 0x00000003ff0075a7 */ /* 0x000e640008001105 */
[----:B-1----:R-:W-:Y:S05]  /*3c40*/  @!P0 BRA `(.L_x_68) ;  /* 0x0000007000508947 */ /* 0x002fea0003800000 */
.L_x_196:
        /* <DEDUP_REMOVED lines=9> */
.L_x_198:
[----:B------:R-:W-:-:S04]  /*3ce0*/  UIADD3 UR4, UPT, UPT, UR4, 0x1, URZ ;  /* 0x0000000104047890 */ /* 0x000fc8000fffe0ff */
[----:B------:R-:W-:-:S04]  /*3cf0*/  UISETP.NE.AND UP0, UPT, UR4, 0x4, UPT ;  /* 0x000000040400788c */ /* 0x000fc8000bf05270 */
[----:B------:R-:W-:Y:S02]  /*3d00*/  USEL UR5, URZ, 0x1, UP0 ;  /* 0x00000001ff057887 */ /* 0x000fe40008000000 */
[----:B------:R-:W-:-:S04]  /*3d10*/  USEL UR4, UR4, URZ, UP0 ;  /* 0x000000ff04047287 */ /* 0x000fc80008000000 */
[----:B------:R-:W-:Y:S01]  /*3d20*/  ULEA UR4, UR4, UR26, 0x3 ;  /* 0x0000001a04047291 */ /* 0x000fe2000f8e18ff */
[----:B-1----:R-:W-:-:S04]  /*3d30*/  LOP3.LUT R3, R2, UR5, RZ, 0x3c, !PT ;  /* 0x0000000502037c12 */ /* 0x002fc8000f8e3cff */
[----:B------:R-:W-:-:S04]  /*3d40*/  SHF.L.U32 R3, R3, 0x1f, RZ ;  /* 0x0000001f03037819 */ /* 0x000fc800000006ff */
[----:B------:R-:W1:Y:S02]  /*3d50*/  SYNCS.PHASECHK.TRANS64.TRYWAIT P0, [UR4], R3 ;  /* 0x00000003ff0075a7 */ /* 0x000e640008001104 */
[----:B-1----:R-:W-:Y:S05]  /*3d60*/  @!P0 BRA `(.L_x_70) ;  /* 0x0000007000388947 */ /* 0x002fea0003800000 */
.L_x_200:
[----:B------:R-:W-:Y:S01]  /*3d70*/  NOP ;  /* 0x0000000000007918 */ /* 0x000fe20000000000 */
[----:B-1----:R-:W1:Y:S01]  /*3d80*/  LDS R0, [UR8+0x14] ;  /* 0x00001408ff007984 */ /* 0x002e620008000800 */
[----:B------:R-:W-:Y:S01]  /*3d90*/  ULOP3.LUT UR4, UR42, 0xffff, URZ, 0xc0, !UPT ;  /* 0x0000ffff2a047892 */ /* 0x000fe2000f8ec0ff */
[----:B------:R-:W-:Y:S01]  /*3da0*/  UMOV UR5, 0xffff ;  /* 0x0000ffff00057882 */ /* 0x000fe20000000000 */
[----:B------:R-:W-:Y:S02]  /*3db0*/  UMOV UR6, 0x1 ;  /* 0x0000000100067882 */ /* 0x000fe40000000000 */
[----:B------:R-:W-:-:S04]  /*3dc0*/  USHF.R.U32.HI UR4, URZ, 0x5, UR4 ;  /* 0x00000005ff047899 */ /* 0x000fc80008011604 */
[----:B------:R-:W-:Y:S02]  /*3dd0*/  USHF.L.U32 UR5, UR5, UR4, URZ ;  /* 0x0000000405057299 */ /* 0x000fe400080006ff */
[----:B------:R-:W-:-:S04]  /*3de0*/  USHF.L.U32 UR4, UR6, UR4, URZ ;  /* 0x0000000406047299 */ /* 0x000fc800080006ff */
[----:B-1----:R-:W-:-:S04]  /*3df0*/  LOP3.LUT R0, R0, UR5, RZ, 0xc0, !PT ;  /* 0x0000000500007c12 */ /* 0x002fc8000f8ec0ff */
[----:B------:R-:W-:-:S13]  /*3e00*/  ISETP.NE.AND P0, PT, R0, UR5, PT ;  /* 0x0000000500007c0c */ /* 0x000fda000bf05270 */
[----:B------:R-:W-:Y:S05]  /*3e10*/  @P0 BRA `(.L_x_71) ;  /* 0x0000000000580947 */ /* 0x000fea0003800000 */
[----:B------:R-:W1:Y:S02]  /*3e20*/  LDS R0, [UR8+0x18] ;  /* 0x00001808ff007984 */ /* 0x000e640008000800 */
[----:B-1----:R-:W-:-:S04]  /*3e30*/  LOP3.LUT R0, R0, UR4, RZ, 0xc0, !PT ;  /* 0x0000000400007c12 */ /* 0x002fc8000f8ec0ff */
[----:B------:R-:W-:-:S13]  /*3e40*/  ISETP.NE.AND P0, PT, R0, UR4, PT ;  /* 0x0000000400007c0c */ /* 0x000fda000bf05270 */
[----:B------:R-:W-:Y:S05]  /*3e50*/  @P0 BRA `(.L_x_72) ;  /* 0x00000000003c0947 */ /* 0x000fea0003800000 */
[----:B------:R-:W1:Y:S01]  /*3e60*/  S2R R2, SR_LANEID ;  /* 0x0000000000027919 */ /* 0x000e620000000000 */
[----:B------:R-:W-:Y:S01]  /*3e70*/  ULOP3.LUT UR5, URZ, UR5, URZ, 0x33, !UPT ;  /* 0x00000005ff057292 */ /* 0x000fe2000f8e33ff */
[----:B------:R-:W-:Y:S01]  /*3e80*/  LOP3.LUT R4, RZ, UR4, RZ, 0x33, !PT ;  /* 0x00000004ff047c12 */ /* 0x000fe2000f8e33ff */
[----:B------:R-:W-:Y:S02]  /*3e90*/  VOTEU.ANY UR4, UPT, PT ;  /* 0x0000000000047886 */ /* 0x000fe400038e0100 */
[----:B------:R-:W-:Y:S01]  /*3ea0*/  UFLO.U32 UR4, UR4 ;  /* 0x00000004000472bd */ /* 0x000fe200080e0000 */
[----:B------:R-:W2:Y:S01]  /*3eb0*/  REDUX UR6, R4 ;  /* 0x00000000040673c4 */ /* 0x000ea20000000000 */
[----:B------:R-:W-:-:S06]  /*3ec0*/  IMAD.U32 R0, RZ, RZ, UR5 ;  /* 0x00000005ff007e24 */ /* 0x000fcc000f8e00ff */
[----:B------:R4:W-:Y:S01]  /*3ed0*/  UTCATOMSWS.AND URZ, UR5 ;  /* 0x0000000500ff79e3 */ /* 0x0009e20008000000 */
[----:B------:R-:W3:Y:S01]  /*3ee0*/  REDUX UR7, R0 ;  /* 0x00000000000773c4 */ /* 0x000ee20000000000 */
[----:B-1----:R-:W-:Y:S01]  /*3ef0*/  ISETP.EQ.U32.AND P0, PT, R2, UR4, PT ;  /* 0x0000000402007c0c */ /* 0x002fe2000bf02070 */
[----:B--2---:R-:W-:Y:S01]  /*3f00*/  IMAD.U32 R2, RZ, RZ, UR6 ;  /* 0x00000006ff027e24 */ /* 0x004fe2000f8e00ff */
[----:B---3--:R-:W-:-:S11]  /*3f10*/  MOV R3, UR7 ;  /* 0x0000000700037c02 */ /* 0x008fd60008000f00 */
[----:B------:R4:W-:Y:S04]  /*3f20*/  @P0 ATOMS.AND RZ, [UR8+0x14], R3 ;  /* 0x00001403ffff098c */ /* 0x0009e8000a800008 */
[----:B------:R4:W-:Y:S01]  /*3f30*/  @P0 ATOMS.AND RZ, [UR8+0x18], R2 ;  /* 0x00001802ffff098c */ /* 0x0009e2000a800008 */
[----:B------:R-:W-:Y:S05]  /*3f40*/  BRA `(.L_x_73) ;  /* 0x0000000000147947 */ /* 0x000fea0003800000 */
.L_x_72:
[----:B------:R-:W-:Y:S02]  /*3f50*/  MOV R2, 0x3f70 ;  /* 0x00003f7000027802 */ /* 0x000fe40000000f00 */
[----:B---3-5:R-:W-:Y:S05]  /*3f60*/  CALL.REL.NOINC `($__internal_0_$__cuda_sm10x_tcgen05_guardrail_trap_col_being_dealloced_not_returned_by_alloc) ;  /* 0x0000007400d07944 */ /* 0x028fea0003c00000 */
[----:B------:R-:W-:Y:S05]  /*3f70*/  BRA `(.L_x_73) ;  /* 0x0000000000087947 */ /* 0x000fea0003800000 */
.L_x_71:
[----:B------:R-:W-:Y:S02]  /*3f80*/  MOV R2, 0x3fa0 ;  /* 0x00003fa000027802 */ /* 0x000fe40000000f00 */
[----:B---3-5:R-:W-:Y:S05]  /*3f90*/  CALL.REL.NOINC `($__internal_2_$__cuda_sm10x_tcgen05_guardrail_trap_unallocated_columns_being_dealloced) ;  /* 0x0000007400dc7944 */ /* 0x028fea0003c00000 */
.L_x_73:
[----:B------:R-:W-:Y:S01]  /*3fa0*/  NOP ;  /* 0x0000000000007918 */ /* 0x000fe20000000000 */
[----:B----4-:R-:W-:Y:S05]  /*3fb0*/  EXIT ;  /* 0x000000000000794d */ /* 0x010fea0003800000 */
.L_x_55:
[----:B------:R-:W-:-:S09]  /*3fc0*/  UISETP.NE.OR UP0, UPT, UR17, 0x3, !UP3 ;  /* 0x000000031100788c */ /* 0x000fd2000df05670 */
[----:B------:R-:W-:Y:S05]  /*3fd0*/  BRA.U UP0, `(.L_x_74) ;  /* 0x0000001500d87547 */ /* 0x000fea000b800000 */
[----:B------:R-:W1:Y:S01]  /*3fe0*/  S2UR UR10, SR_CgaCtaId ;  /* 0x00000000000a79c3 */ /* 0x000e620000008800 */
[----:B------:R-:W2:Y:S01]  /*3ff0*/  LDCU UR46, c[0x0][0x370] ;  /* 0x00006e00ff2e77ac */ /* 0x000ea20008000800 */
[----:B------:R-:W-:Y:S01]  /*4000*/  HFMA2 R14, -RZ, RZ, 0, 0 ;  /* 0x00000000ff0e7431 */ /* 0x000fe200000001ff */
[----:B------:R-:W-:Y:S01]  /*4010*/  MOV R13, RZ ;  /* 0x000000ff000d7202 */ /* 0x000fe20000000f00 */
[----:B------:R-:W-:Y:S01]  /*4020*/  HFMA2 R7, -RZ, RZ, 0, 0.0078125 ;  /* 0x00002000ff077431 */ /* 0x000fe200000001ff */
[----:B------:R-:W2:Y:S03]  /*4030*/  LDCU.128 UR48, c[0x0][0xb10] ;  /* 0x00016200ff3077ac */ /* 0x000ea60008000c00 */
[----:B------:R-:W3:Y:S01]  /*4040*/  LDC.64 R16, c[0x0][0x348] ;  /* 0x0000d200ff107b82 */ /* 0x000ee20000000a00 */
[----:B------:R-:W4:Y:S01]  /*4050*/  LDCU UR39, c[0x0][0x374] ;  /* 0x00006e80ff2777ac */ /* 0x000f220008000800 */
[----:B------:R-:W1:Y:S06]  /*4060*/  LDCU UR15, c[0x0][0xb0c] ;  /* 0x00016180ff0f77ac */ /* 0x000e6c0008000800 */
[----:B------:R-:W3:Y:S01]  /*4070*/  LDC.64 R2, c[0x0][0x888] ;  /* 0x00022200ff027b82 */ /* 0x000ee20000000a00 */
[----:B------:R-:W3:Y:S01]  /*4080*/  LDCU UR54, c[0x0][0xb20] ;  /* 0x00016400ff3677ac */ /* 0x000ee20008000800 */
[----:B------:R-:W3:Y:S06]  /*4090*/  LDCU UR4, c[0x0][0xb30] ;  /* 0x00016600ff0477ac */ /* 0x000eec0008000800 */
[----:B------:R-:W3:Y:S01]  /*40a0*/  LDC.64 R4, c[0x0][0x890] ;  /* 0x00022400ff047b82 */ /* 0x000ee20000000a00 */
[----:B------:R-:W-:Y:S01]  /*40b0*/  UMOV UR21, 0x400 ;  /* 0x0000040000157882 */ /* 0x000fe20000000000 */
[----:B--2---:R-:W-:-:S02]  /*40c0*/  UIMAD.WIDE.U32 UR6, UR46, UR48, URZ ;  /* 0x000000302e0672a5 */ /* 0x004fc4000f8e00ff */
[----:B----4-:R-:W-:Y:S02]  /*40d0*/  UIMAD.WIDE.U32 UR8, UR39, UR51, URZ ;  /* 0x00000033270872a5 */ /* 0x010fe4000f8e00ff */
[----:B-1----:R-:W-:Y:S02]  /*40e0*/  ULEA UR21, UR10, UR21, 0x18 ;  /* 0x000000150a157291 */ /* 0x002fe4000f8ec0ff */
[----:B------:R-:W-:Y:S02]  /*40f0*/  UPLOP3.LUT UP1, UPT, UPT, UPT, UPT, 0x40, 0x4 ;  /* 0x000000000004789c */ /* 0x000fe40003f2e870 */
[----:B------:R-:W-:Y:S02]  /*4100*/  UIADD3 UR41, UPT, UPT, UR21, 0x40, URZ ;  /* 0x0000004015297890 */ /* 0x000fe4000fffe0ff */
[----:B------:R-:W-:Y:S02]  /*4110*/  UIADD3 UR33, UPT, UPT, UR21, 0x48, URZ ;  /* 0x0000004815217890 */ /* 0x000fe4000fffe0ff */
[----:B------:R-:W-:-:S02]  /*4120*/  UIADD3 UR25, UPT, UPT, UR21, 0x50, URZ ;  /* 0x0000005015197890 */ /* 0x000fc4000fffe0ff */
[----:B------:R-:W-:Y:S01]  /*4130*/  UIADD3 UR17, UPT, UPT, UR21, 0x58, URZ ;  /* 0x0000005815117890 */ /* 0x000fe2000fffe0ff */
[----:B------:R-:W-:Y:S01]  /*4140*/  UMOV UR6, UR7 ;  /* 0x0000000700067c82 */ /* 0x000fe20008000000 */
[----:B------:R-:W-:Y:S01]  /*4150*/  UMOV UR47, UR9 ;  /* 0x00000009002f7c82 */ /* 0x000fe20008000000 */
[----:B------:R-:W-:Y:S02]  /*4160*/  UISETP.GE.AND UP0, UPT, UR45, 0x1, UPT ;  /* 0x000000012d00788c */ /* 0x000fe4000bf06270 */
[----:B------:R-:W-:Y:S01]  /*4170*/  UISETP.NE.AND UP4, UPT, UR45, 0x1, UPT ;  /* 0x000000012d00788c */ /* 0x000fe2000bf85270 */
[----:B------:R-:W1:Y:S01]  /*4180*/  LDCU.64 UR22, c[0x0][0xb28] ;  /* 0x00016500ff1677ac */ /* 0x000e620008000a00 */
[----:B------:R-:W-:Y:S02]  /*4190*/  UISETP.NE.AND UP6, UPT, UR15, 0x1, UPT ;  /* 0x000000010f00788c */ /* 0x000fe4000bfc5270 */
[----:B------:R-:W-:Y:S02]  /*41a0*/  UISETP.NE.AND UP5, UPT, UR50, 0x1, UPT ;  /* 0x000000013200788c */ /* 0x000fe4000bfa5270 */
[----:B------:R-:W-:-:S02]  /*41b0*/  USHF.R.U32.HI UR52, URZ, UR49, UR6 ;  /* 0x00000031ff347299 */ /* 0x000fc40008011606 */
[----:B------:R-:W-:Y:S02]  /*41c0*/  UPRMT UR37, UR10, 0x654, UR41 ;  /* 0x000006540a257896 */ /* 0x000fe40008000029 */
[----:B------:R-:W-:Y:S02]  /*41d0*/  UPRMT UR31, UR10, 0x654, UR33 ;  /* 0x000006540a1f7896 */ /* 0x000fe40008000021 */
[----:B------:R-:W-:Y:S02]  /*41e0*/  UPRMT UR30, UR10, 0x654, UR25 ;  /* 0x000006540a1e7896 */ /* 0x000fe40008000019 */
[----:B------:R-:W-:Y:S02]  /*41f0*/  UPRMT UR29, UR10, 0x654, UR17 ;  /* 0x000006540a1d7896 */ /* 0x000fe40008000011 */
[----:B---3--:R-:W-:Y:S02]  /*4200*/  USHF.R.U32.HI UR47, URZ, UR54, UR47 ;  /* 0x00000036ff2f7299 */ /* 0x008fe4000801162f */
[----:B------:R-:W-:-:S11]  /*4210*/  UISETP.NE.AND UP3, UPT, UR4, 0x1, UPT ;  /* 0x000000010400788c */ /* 0x000fd6000bf65270 */
.L_x_89:
[C---:B------:R-:W-:Y:S02]  /*4220*/  LEA R12, R14.reuse, UR21, 0x3 ;  /* 0x000000150e0c7c11 */ /* 0x040fe4000f8e18ff */
[----:B------:R-:W-:Y:S02]  /*4230*/  SHF.L.U32 R9, R13, 0x1f, RZ ;  /* 0x0000001f0d097819 */ /* 0x000fe400000006ff */
[----:B------:R-:W-:Y:S02]  /*4240*/  LEA R10, R14, UR21, 0x4 ;  /* 0x000000150e0a7c11 */ /* 0x000fe4000f8e20ff */
[----:B--2---:R-:W2:Y:S02]  /*4250*/  SYNCS.PHASECHK.TRANS64.TRYWAIT P0, [R12+URZ+0x90], R9 ;  /* 0x000090090c0075a7 */ /* 0x004ea400080011ff */
[----:B--2---:R-:W-:Y:S05]  /*4260*/  @!P0 BRA `(.L_x_75) ;  /* 0x0000006c00108947 */ /* 0x004fea0003800000 */
.L_x_201:
[----:B--2---:R-:W2:Y:S01]  /*4270*/  LDS.128 R8, [R10+0x120] ;  /* 0x000120000a087984 */ /* 0x004ea20000000c00 */
[----:B------:R-:W-:Y:S01]  /*4280*/  UISETP.GE.AND UP0, UPT, UR45, 0x1, UPT ;  /* 0x000000012d00788c */ /* 0x000fe2000bf06270 */
[----:B------:R-:W-:Y:S01]  /*4290*/  @!PT LDS RZ, [RZ] ;  /* 0x00000000fffff984 */ /* 0x000fe20000000800 */
[----:B------:R-:W-:Y:S01]  /*42a0*/  @!PT LDS RZ, [RZ] ;  /* 0x00000000fffff984 */ /* 0x000fe20000000800 */
[----:B------:R-:W-:Y:S01]  /*42b0*/  @!PT LDS RZ, [RZ] ;  /* 0x00000000fffff984 */ /* 0x000fe20000000800 */
[----:B------:R-:W-:Y:S01]  /*42c0*/  @!PT LDS RZ, [RZ] ;  /* 0x00000000fffff984 */ /* 0x000fe20000000800 */
[----:B------:R3:W-:Y:S06]  /*42d0*/  MEMBAR.ALL.CTA ;  /* 0x0000000000007992 */ /* 0x0007ec0000008000 */
[----:B---3--:R-:W3:Y:S01]  /*42e0*/  FENCE.VIEW.ASYNC.S ;  /* 0x00000000000073c6 */ /* 0x008ee20000000000 */
[----:B--2---:R-:W-:Y:S11]  /*42f0*/  LOP3.LUT P0, RZ, R10, 0x1, RZ, 0xc0, !PT ;  /* 0x000000010aff7812 */ /* 0x004ff6000780c0ff */
[----:B------:R-:W-:Y:S02]  /*4300*/  @!UPT UIADD3 URZ, UPT, UPT, URZ, URZ, URZ ;  /* 0x000000fffffff290 */ /* 0x000fe4000fffe0ff */
[----:B---3--:R-:W-:Y:S01]  /*4310*/  VOTEU.ANY UP2, P0 ;  /* 0x0000000000ff7886 */ /* 0x008fe20000040100 */
[----:B------:R-:W-:Y:S11]  /*4320*/  PLOP3.LUT P0, PT, PT, PT, UP2, 0x80, 0x8 ;  /* 0x000000000008781c */ /* 0x000ff60003f0f028 */
[----:B------:R-:W-:Y:S02]  /*4330*/  @!UPT UIADD3 URZ, UPT, UPT, URZ, URZ, URZ ;  /* 0x000000fffffff290 */ /* 0x000fe4000fffe0ff */
[----:B------:R-:W-:Y:S02]  /*4340*/  @P0 SHF.R.U32.HI R0, RZ, 0x10, R9 ;  /* 0x00000010ff000819 */ /* 0x000fe40000011609 */
[----:B------:R-:W-:Y:S02]  /*4350*/  @P0 MOV R6, R8 ;  /* 0x0000000800060202 */ /* 0x000fe40000000f00 */
[----:B------:R-:W-:Y:S01]  /*4360*/  @P0 R2UR UR4, R0 ;  /* 0x00000000000402ca */ /* 0x000fe200000e0000 */
[----:B------:R-:W-:Y:S01]  /*4370*/  VIADD R0, R12, 0xa0 ;  /* 0x000000a00c007836 */ /* 0x000fe20000000000 */
[----:B------:R-:W-:Y:S02]  /*4380*/  @P0 LOP3.LUT R8, R9, 0xffff, RZ, 0xc0, !PT ;  /* 0x0000ffff09080812 */ /* 0x000fe400078ec0ff */
[----:B------:R-:W-:Y:S02]  /*4390*/  @P0 R2UR UR6, R6 ;  /* 0x00000000060602ca */ /* 0x000fe400000e0000 */
[----:B------:R-:W-:Y:S02]  /*43a0*/  PRMT R0, RZ, 0x654, R0 ;  /* 0x00000654ff007816 */ /* 0x000fe40000000000 */
[----:B------:R-:W-:Y:S02]  /*43b0*/  @P0 R2UR UR5, R8 ;  /* 0x00000000080502ca */ /* 0x000fe400000e0000 */
[----:B------:R2:W-:Y:S03]  /*43c0*/  SYNCS.ARRIVE.TRANS64.RED.A1T0 RZ, [R0+URZ], RZ ;  /* 0x000000ff00ff79a7 */ /* 0x0005e600081004ff */
[----:B------:R-:W-:Y:S04]  /*43d0*/  @UP2 UMOV UR38, UR4 ;  /* 0x0000000400262c82 */ /* 0x000fe80008000000 */
[----:B------:R-:W-:Y:S04]  /*43e0*/  @UP2 UMOV UR14, UR6 ;  /* 0x00000006000e2c82 */ /* 0x000fe80008000000 */
[----:B------:R-:W-:Y:S01]  /*43f0*/  @UP2 UMOV UR13, UR5 ;  /* 0x00000005000d2c82 */ /* 0x000fe20008000000 */
[----:B------:R-:W-:Y:S05]  /*4400*/  BRA.U !UP0, `(.L_x_76) ;  /* 0x0000000108a47547 */ /* 0x000fea000b800000 */
[----:B------:R-:W-:Y:S02]  /*4410*/  UIMAD.WIDE.U32 UR18, UR13, UR51, URZ ;  /* 0x000000330d1272a5 */ /* 0x000fe4000f8e00ff */
[----:B------:R-:W-:Y:S02]  /*4420*/  UIMAD.WIDE.U32 UR26, UR14, UR48, URZ ;  /* 0x000000300e1a72a5 */ /* 0x000fe4000f8e00ff */
[----:B------:R-:W-:Y:S02]  /*4430*/  USEL UR4, UR39, UR47, !UP5 ;  /* 0x0000002f27047287 */ /* 0x000fe4000e800000 */
[----:B------:R-:W-:Y:S02]  /*4440*/  USEL UR7, UR46, UR52, !UP6 ;  /* 0x000000342e077287 */ /* 0x000fe4000f000000 */
[----:B-1----:R-:W-:Y:S02]  /*4450*/  UIMAD.WIDE.U32 UR8, UR4, UR22, URZ ;  /* 0x00000016040872a5 */ /* 0x002fe4000f8e00ff */
[----:B------:R-:W-:Y:S01]  /*4460*/  UIMAD.WIDE.U32 UR10, UR7, UR22, URZ ;  /* 0x00000016070a72a5 */ /* 0x000fe2000f8e00ff */
[----:B------:R-:W-:Y:S02]  /*4470*/  UMOV UR5, UR19 ;  /* 0x0000001300057c82 */ /* 0x000fe40008000000 */
[----:B------:R-:W-:Y:S03]  /*4480*/  USHF.R.U32.HI UR6, URZ, UR54, UR5 ;  /* 0x00000036ff067299 */ /* 0x000fe60008011605 */
[----:B------:R-:W-:Y:S01]  /*4490*/  UMOV UR5, UR27 ;  /* 0x0000001b00057c82 */ /* 0x000fe20008000000 */
[----:B------:R-:W-:Y:S02]  /*44a0*/  USEL UR6, UR13, UR6, !UP5 ;  /* 0x000000060d067287 */ /* 0x000fe4000e800000 */
[----:B------:R-:W-:Y:S03]  /*44b0*/  USHF.R.U32.HI UR12, URZ, UR49, UR5 ;  /* 0x00000031ff0c7299 */ /* 0x000fe60008011605 */
[----:B------:R-:W-:Y:S02]  /*44c0*/  UMOV UR5, UR9 ;  /* 0x0000000900057c82 */ /* 0x000fe40008000000 */
[----:B------:R-:W-:Y:S03]  /*44d0*/  @UP4 USHF.R.U32.HI UR4, URZ, UR23, UR5 ;  /* 0x00000017ff044299 */ /* 0x000fe60008011605 */
[----:B------:R-:W-:Y:S01]  /*44e0*/  UMOV UR5, UR11 ;  /* 0x0000000b00057c82 */ /* 0x000fe20008000000 */
[----:B------:R-:W-:Y:S02]  /*44f0*/  UIMAD UR4, UR45, UR4, URZ ;  /* 0x000000042d0472a4 */ /* 0x000fe4000f8e02ff */
[----:B------:R-:W-:Y:S02]  /*4500*/  @UP4 USHF.R.U32.HI UR7, URZ, UR23, UR5 ;  /* 0x00000017ff074299 */ /* 0x000fe40008011605 */
[----:B------:R-:W-:Y:S02]  /*4510*/  UIMAD.WIDE.U32 UR10, UR6, UR22, URZ ;  /* 0x00000016060a72a5 */ /* 0x000fe4000f8e00ff */
[----:B------:R-:W-:Y:S02]  /*4520*/  USEL UR5, UR14, UR12, !UP6 ;  /* 0x0000000c0e057287 */ /* 0x000fe4000f000000 */
[----:B------:R-:W-:Y:S02]  /*4530*/  UIMAD UR8, UR45, UR7, URZ ;  /* 0x000000072d0872a4 */ /* 0x000fe4000f8e02ff */
[----:B------:R-:W-:Y:S03]  /*4540*/  UISETP.GE.AND UP0, UPT, UR6, UR4, UPT ;  /* 0x000000040600728c */ /* 0x000fe6000bf06270 */
[----:B------:R-:W-:Y:S01]  /*4550*/  UMOV UR4, UR11 ;  /* 0x0000000b00047c82 */ /* 0x000fe20008000000 */
[----:B------:R-:W-:Y:S02]  /*4560*/  UISETP.GE.OR UP0, UPT, UR5, UR8, UP0 ;  /* 0x000000080500728c */ /* 0x000fe40008706670 */
[----:B------:R-:W-:Y:S02]  /*4570*/  USHF.R.U32.HI UR4, URZ, UR23, UR4 ;  /* 0x00000017ff047299 */ /* 0x000fe40008011604 */
[----:B------:R-:W-:Y:S02]  /*4580*/  UIMAD.WIDE.U32 UR8, UR5, UR22, URZ ;  /* 0x00000016050872a5 */ /* 0x000fe4000f8e00ff */
[----:B------:R-:W-:Y:S04]  /*4590*/  USEL UR10, UR6, UR4, !UP4 ;  /* 0x00000004060a7287 */ /* 0x000fe8000e000000 */
[----:B------:R-:W-:Y:S01]  /*45a0*/  UIADD3 UR11, UPT, UPT, -UR10, URZ, URZ ;  /* 0x000000ff0a0b7290 */ /* 0x000fe2000fffe1ff */
[----:B------:R-:W-:Y:S02]  /*45b0*/  @!UP0 UMOV UR4, UR9 ;  /* 0x0000000900048c82 */ /* 0x000fe40008000000 */
[----:B------:R-:W-:Y:S02]  /*45c0*/  @!UP0 USHF.R.U32.HI UR4, URZ, UR23, UR4 ;  /* 0x00000017ff048299 */ /* 0x000fe40008011604 */
[----:B------:R-:W-:Y:S02]  /*45d0*/  UIMAD UR8, UR45, UR11, UR6 ;  /* 0x0000000b2d0872a4 */ /* 0x000fe4000f8e0206 */
[----:B------:R-:W-:Y:S04]  /*45e0*/  @!UP0 USEL UR4, UR5, UR4, !UP4 ;  /* 0x0000000405048287 */ /* 0x000fe8000e000000 */
[----:B------:R-:W-:Y:S02]  /*45f0*/  @!UP0 UIMAD UR7, UR7, UR8, UR4 ;  /* 0x00000008070782a4 */ /* 0x000fe4000f8e0204 */
[----:B------:R-:W-:Y:S02]  /*4600*/  @!UP0 UIADD3 UR9, UPT, UPT, UR10, -UR4, URZ ;  /* 0x800000040a098290 */ /* 0x000fe4000fffe0ff */
[----:B------:R-:W-:Y:S02]  /*4610*/  UIADD3 UR8, UPT, UPT, -UR6, URZ, URZ ;  /* 0x000000ff06087290 */ /* 0x000fe4000fffe1ff */
[----:B------:R-:W-:Y:S02]  /*4620*/  UIADD3 UR4, UPT, UPT, -UR5, URZ, URZ ;  /* 0x000000ff05047290 */ /* 0x000fe4000fffe1ff */
[----:B------:R-:W-:Y:S03]  /*4630*/  @!UP0 UIMAD UR6, UR9, UR45, UR5 ;  /* 0x0000002d090682a4 */ /* 0x000fe6000f8e0205 */
[----:B------:R-:W-:Y:S01]  /*4640*/  @!UP0 UMOV UR5, UR7 ;  /* 0x0000000700058c82 */ /* 0x000fe20008000000 */
[----:B------:R-:W-:Y:S02]  /*4650*/  UIMAD UR7, UR15, UR4, UR14 ;  /* 0x000000040f0772a4 */ /* 0x000fe4000f8e020e */
[----:B------:R-:W-:Y:S02]  /*4660*/  UIMAD UR4, UR50, UR8, UR13 ;  /* 0x00000008320472a4 */ /* 0x000fe4000f8e020d */
[----:B------:R-:W-:Y:S02]  /*4670*/  UIMAD UR14, UR5, UR15, UR7 ;  /* 0x0000000f050e72a4 */ /* 0x000fe4000f8e0207 */
[----:B------:R-:W-:Y:S11]  /*4680*/  UIMAD UR13, UR6, UR50, UR4 ;  /* 0x00000032060d72a4 */ /* 0x000ff6000f8e0204 */
[----:B------:R-:W-:Y:S01]  /*4690*/  @!UPT UIADD3 URZ, UPT, UPT, URZ, URZ, URZ ;  /* 0x000000fffffff290 */ /* 0x000fe2000fffe0ff */
.L_x_76:
[----:B------:R-:W3:Y:S01]  /*46a0*/  @!UP3 LDCU.128 UR8, c[0x0][0xb10] ;  /* 0x00016200ff08b7ac */ /* 0x000ee20008000c00 */
[----:B------:R-:W-:Y:S01]  /*46b0*/  IMAD.MOV.U32 R10, RZ, RZ, 0x1 ;  /* 0x00000001ff0a7424 */ /* 0x000fe200078e00ff */
[C---:B------:R-:W-:Y:S02]  /*46c0*/  ISETP.NE.U32.AND P1, PT, R4.reuse, RZ, PT ;  /* 0x000000ff0400720c */ /* 0x040fe40003f25070 */
[----:B------:R-:W-:Y:S02]  /*46d0*/  ISETP.NE.U32.AND P0, PT, R4, RZ, PT ;  /* 0x000000ff0400720c */ /* 0x000fe40003f05070 */
[C---:B------:R-:W-:Y:S01]  /*46e0*/  ISETP.NE.AND.EX P1, PT, R5.reuse, RZ, PT, P1 ;  /* 0x000000ff0500720c */ /* 0x040fe20003f25310 */
[----:B------:R-:W4:Y:S01]  /*46f0*/  @!UP3 LDCU UR5, c[0x0][0xb0c] ;  /* 0x00016180ff05b7ac */ /* 0x000f220008000800 */
[----:B------:R-:W-:Y:S02]  /*4700*/  ISETP.NE.AND.EX P0, PT, R5, RZ, PT, P0 ;  /* 0x000000ff0500720c */ /* 0x000fe40003f05300 */
[----:B------:R-:W-:Y:S01]  /*4710*/  SHF.L.U32 R10, R10, 0x1f, RZ ;  /* 0x0000001f0a0a7819 */ /* 0x000fe200000006ff */
[----:B------:R-:W-:Y:S02]  /*4720*/  USHF.L.U32 UR43, UR16, 0x6, URZ ;  /* 0x00000006102b7899 */ /* 0x000fe400080006ff */
[----:B------:R-:W-:Y:S02]  /*4730*/  USHF.L.U32 UR42, UR20, 0x8, URZ ;  /* 0x00000008142a7899 */ /* 0x000fe400080006ff */
[----:B---3--:R-:W-:Y:S07]  /*4740*/  UIMAD.WIDE.U32 UR6, UR14, UR8, URZ ;  /* 0x000000080e0672a5 */ /* 0x008fee000f8e00ff */
[----:B------:R-:W-:Y:S01]  /*4750*/  @!UP3 UMOV UR4, UR7 ;  /* 0x000000070004bc82 */ /* 0x000fe20008000000 */
[----:B----4-:R-:W-:Y:S02]  /*4760*/  @!UP3 UISETP.NE.AND UP0, UPT, UR5, 0x1, UPT ;  /* 0x000000010500b88c */ /* 0x010fe4000bf05270 */
[----:B------:R-:W-:Y:S02]  /*4770*/  @!UP3 USHF.R.U32.HI UR4, URZ, UR9, UR4 ;  /* 0x00000009ff04b299 */ /* 0x000fe40008011604 */
[----:B------:R-:W-:Y:S02]  /*4780*/  UIMAD.WIDE.U32 UR6, UR13, UR11, URZ ;  /* 0x0000000b0d0672a5 */ /* 0x000fe4000f8e00ff */
[----:B------:R-:W-:Y:S02]  /*4790*/  @!UP3 USEL UR8, UR14, UR4, !UP0 ;  /* 0x000000040e08b287 */ /* 0x000fe4000c000000 */
[----:B------:R-:W-:Y:S03]  /*47a0*/  @!UP3 UISETP.NE.AND UP0, UPT, UR10, 0x1, UPT ;  /* 0x000000010a00b88c */ /* 0x000fe6000bf05270 */
[----:B------:R-:W-:Y:S02]  /*47b0*/  @!UP3 UMOV UR6, UR7 ;  /* 0x000000070006bc82 */ /* 0x000fe40008000000 */
[----:B------:R-:W3:Y:S02]  /*47c0*/  @!UP3 LDCU UR4, c[0x0][0xb20] ;  /* 0x00016400ff04b7ac */ /* 0x000ee40008000800 */
[----:B---3--:R-:W-:Y:S04]  /*47d0*/  @!UP3 USHF.R.U32.HI UR6, URZ, UR4, UR6 ;  /* 0x00000004ff06b299 */ /* 0x008fe80008011606 */
[----:B------:R-:W-:Y:S04]  /*47e0*/  @!UP3 USEL UR6, UR13, UR6, !UP0 ;  /* 0x000000060d06b287 */ /* 0x000fe8000c000000 */
[----:B------:R-:W-:Y:S02]  /*47f0*/  @!UP3 UIADD3 UR4, UPT, UPT, -UR8, UR6, URZ ;  /* 0x000000060804b290 */ /* 0x000fe4000fffe1ff */
[----:B------:R-:W-:Y:S02]  /*4800*/  @!UP3 UIADD3 UR6, UPT, UPT, UR8, -UR6, URZ ;  /* 0x800000060806b290 */ /* 0x000fe4000fffe0ff */
[----:B------:R-:W-:Y:S02]  /*4810*/  @!UP3 UIMAD UR14, UR4, UR5, UR14 ;  /* 0x00000005040eb2a4 */ /* 0x000fe4000f8e020e */
[----:B------:R-:W-:Y:S01]  /*4820*/  @!UP3 UIMAD UR13, UR6, UR10, UR13 ;  /* 0x0000000a060db2a4 */ /* 0x000fe2000f8e020d */
[----:B------:R-:W-:Y:S11]  /*4830*/  BRA.U UP1, `(.L_x_77) ;  /* 0x0000000101107547 */ /* 0x000ff6000b800000 */
[----:B--2---:R-:W-:Y:S04]  /*4840*/  MOV R0, UR53 ;  /* 0x0000003500007c02 */ /* 0x004fe80008000f00 */
[----:B------:R-:W-:Y:S04]  /*4850*/  SHF.L.U32 R9, R0, 0x1f, RZ ;  /* 0x0000001f00097819 */ /* 0x000fe800000006ff */
[----:B------:R-:W2:Y:S02]  /*4860*/  SYNCS.PHASECHK.TRANS64.TRYWAIT P2, [UR21+0x88], R9 ;  /* 0x00008809ff0075a7 */ /* 0x000ea40008041115 */
[----:B--2---:R-:W-:Y:S05]  /*4870*/  @!P2 BRA `(.L_x_78) ;  /* 0x0000006400a0a947 */ /* 0x004fea0003800000 */
.L_x_77:
[----:B------:R-:W-:Y:S05]  /*4880*/  @!P1 BRA `(.L_x_79) ;  /* 0x0000000000309947 */ /* 0x000fea0003800000 */
[----:B------:R-:W-:Y:S01]  /*4890*/  ISETP.NE.U32.AND P1, PT, R2, RZ, PT ;  /* 0x000000ff0200720c */ /* 0x000fe20003f25070 */
[----:B------:R-:W3:Y:S01]  /*48a0*/  LDCU.64 UR4, c[0x0][0x358] ;  /* 0x00006b00ff0477ac */ /* 0x000ee20008000a00 */
[----:B------:R-:W-:Y:S02]  /*48b0*/  IMAD.MOV.U32 R64, RZ, RZ, 0x1 ;  /* 0x00000001ff407424 */ /* 0x000fe400078e00ff */
[----:B------:R-:W-:Y:S11]  /*48c0*/  ISETP.NE.AND.EX P1, PT, R3, RZ, PT, P1 ;  /* 0x000000ff0300720c */ /* 0x000ff60003f25310 */
[----:B------:R-:W-:Y:S02]  /*48d0*/  @!UPT UIADD3 URZ, UPT, UPT, URZ, URZ, URZ ;  /* 0x000000fffffff290 */ /* 0x000fe4000fffe0ff */
[----:B--2---:R-:W2:Y:S01]  /*48e0*/  @P1 LDC.64 R8, c[0x0][0x888] ;  /* 0x00022200ff081b82 */ /* 0x004ea20000000a00 */
[----:B------:R-:W-:Y:S04]  /*48f0*/  @P1 IMAD R0, R4, UR36, RZ ;  /* 0x0000002404001c24 */ /* 0x000fe8000f8e02ff */
[----:B--2---:R-:W-:Y:S04]  /*4900*/  @P1 IMAD.WIDE R8, R0, 0x4, R8 ;  /* 0x0000000400081825 */ /* 0x004fe800078e0208 */
[----:B------:R-:W-:Y:S01]  /*4910*/  HFMA2 R0, -RZ, RZ, 0, 5.9604644775390625e-08 ;  /* 0x00000001ff007431 */ /* 0x000fe200000001ff */
[----:B---3-5:R3:W5:Y:S04]  /*4920*/  @P1 LDG.E R26, desc[UR4][R8.64] ;  /* 0x00000004081a1981 */ /* 0x028768000c1e1900 */
[----:B------:R-:W-:Y:S01]  /*4930*/  @!P1 PRMT R64, R0, 0x7610, R64 ;  /* 0x0000761000409816 */ /* 0x000fe20000000040 */
[----:B---3--:R-:W4:Y:S06]  /*4940*/  @!P1 LDC R26, c[0x0][0x880] ;  /* 0x00022000ff1a9b82 */ /* 0x008f2c0000000800 */
.L_x_79:
[----:B----45:R-:W-:Y:S01]  /*4950*/  @!P0 FSETP.EQ.AND P1, PT, R26, RZ, PT ;  /* 0x000000ff1a00820b */ /* 0x030fe20003f22000 */
[----:B------:R-:W-:Y:S01]  /*4960*/  @!UPT UIADD3 URZ, UPT, UPT, URZ, URZ, URZ ;  /* 0x000000fffffff290 */ /* 0x000fe2000fffe0ff */
[----:B------:R-:W-:Y:S11]  /*4970*/  @!P0 BRA `(.L_x_80) ;  /* 0x0000000000188947 */ /* 0x000ff60003800000 */
[----:B------:R-:W-:Y:S02]  /*4980*/  LOP3.LUT P0, RZ, R64, 0xff, RZ, 0xc0, !PT ;  /* 0x000000ff40ff7812 */ /* 0x000fe4000780c0ff */
[----:B------:R-:W-:Y:S04]  /*4990*/  ISETP.NE.U32.AND P1, PT, R2, RZ, PT ;  /* 0x000000ff0200720c */ /* 0x000fe80003f25070 */
[----:B------:R-:W-:Y:S04]  /*49a0*/  ISETP.NE.AND.EX P1, PT, R3, RZ, PT, P1 ;  /* 0x000000ff0300720c */ /* 0x000fe80003f25310 */
[----:B------:R-:W-:Y:S03]  /*49b0*/  PLOP3.LUT P1, PT, P1, PT, PT, 0x8, 0x80 ;  /* 0x000000000080781c */ /* 0x000fe60000f2e170 */
[----:B------:R-:W-:Y:S11]  /*49c0*/  @P0 FSETP.EQ.AND P1, PT, R26, RZ, PT ;  /* 0x000000ff1a00020b */ /* 0x000ff60003f22000 */
[----:B------:R-:W-:Y:S02]  /*49d0*/  @!UPT UIADD3 URZ, UPT, UPT, URZ, URZ, URZ ;  /* 0x000000fffffff290 */ /* 0x000fe4000fffe0ff */
.L_x_80:
[----:B------:R-:W3:Y:S01]  /*49e0*/  SYNCS.PHASECHK.TRANS64.TRYWAIT P2, [UR21+0x60], R10 ;  /* 0x0000600aff0075a7 */ /* 0x000ee20008041115 */
[----:B------:R-:W-:Y:S04]  /*49f0*/  ELECT P0, URZ, PT ;  /* 0x0000000000ff782f */ /* 0x000fe80003800000 */
[----:B------:R-:W-:Y:S11]  /*4a00*/  PLOP3.LUT P1, PT, P1, P0, PT, 0xf2, 0x2f ;  /* 0x00000000002f781c */ /* 0x000ff60000f21e72 */
[----:B------:R-:W-:Y:S02]  /*4a10*/  @!UPT UIADD3 URZ, UPT, UPT, URZ, URZ, URZ ;  /* 0x000000fffffff290 */ /* 0x000fe4000fffe0ff */
[----:B------:R-:W-:Y:S05]  /*4a20*/  @!P1 IADD3 R6, P0, PT, R16, 0x580, RZ ;  /* 0x0000058010069810 */ /* 0x000fea0007f1e0ff */
[----:B--2---:R-:W-:Y:S01]  /*4a30*/  @!P1 IMAD.X R0, RZ, RZ, R17, P0 ;  /* 0x000000ffff009224 */ /* 0x004fe200000e0611 */
[----:B---3--:R-:W-:Y:S07]  /*4a40*/  @!P2 BRA `(.L_x_81) ;  /* 0x000000640044a947 */ /* 0x008fee0003800000 */
.L_x_204:
[----:B------:R-:W-:Y:S01]  /*4a50*/  @!P1 R2UR UR5, R6 ;  /* 0x00000000060592ca */ /* 0x000fe200000e0000 */
[----:B------:R-:W-:Y:S01]  /*4a60*/  VOTEU.ALL UP0, P1 ;  /* 0x0000000000ff7886 */ /* 0x000fe20000800000 */
[----:B------:R-:W-:Y:S01]  /*4a70*/  @!P1 R2UR UR4, R0 ;  /* 0x00000000000492ca */ /* 0x000fe200000e0000 */
[----:B------:R-:W-:Y:S01]  /*4a80*/  @!P1 IMAD.MOV.U32 R0, RZ, RZ, 0x2000 ;  /* 0x00002000ff009424 */ /* 0x000fe200078e00ff */
[----:B------:R-:W-:Y:S01]  /*4a90*/  UMOV UR6, 0x0 ;  /* 0x0000000000067882 */ /* 0x000fe20000000000 */
[----:B------:R-:W-:Y:S01]  /*4aa0*/  UMOV UR7, 0x10000000 ;  /* 0x1000000000077882 */ /* 0x000fe20000000000 */
[----:B------:R-:W-:Y:S01]  /*4ab0*/  @!UP0 UIADD3 UR40, UPT, UPT, UR21, 0x400, URZ ;  /* 0x0000040015288890 */ /* 0x000fe2000fffe0ff */
[----:B------:R-:W-:Y:S01]  /*4ac0*/  @!P1 IADD3 R6, P0, PT, R16, 0x580, RZ ;  /* 0x0000058010069810 */ /* 0x000fe20007f1e0ff */
[----:B------:R-:W-:Y:S01]  /*4ad0*/  VOTEU.ALL UP0, P1 ;  /* 0x0000000000ff7886 */ /* 0x000fe20000800000 */
[----:B------:R-:W-:Y:S04]  /*4ae0*/  UMOV UR44, UR36 ;  /* 0x00000024002c7c82 */ /* 0x000fe80008000000 */
[----:B------:R-:W-:Y:S02]  /*4af0*/  IMAD.U32 R8, RZ, RZ, UR5 ;  /* 0x00000005ff087e24 */ /* 0x000fe4000f8e00ff */
[----:B--2---:R-:W-:Y:S03]  /*4b00*/  IMAD.U32 R9, RZ, RZ, UR4 ;  /* 0x00000004ff097e24 */ /* 0x004fe6000f8e00ff */
[----:B------:R-:W-:Y:S02]  /*4b10*/  @!P1 R2UR UR4, R8 ;  /* 0x00000000080492ca */ /* 0x000fe400000e0000 */
[----:B------:R-:W-:Y:S11]  /*4b20*/  @!P1 R2UR UR5, R9 ;  /* 0x00000000090592ca */ /* 0x000ff600000e0000 */
[----:B------:R-:W-:Y:S02]  /*4b30*/  @!UPT UIADD3 URZ, UPT, UPT, URZ, URZ, URZ ;  /* 0x000000fffffff290 */ /* 0x000fe4000fffe0ff */
[----:B------:R2:W-:Y:S01]  /*4b40*/  @!UP0 UTMALDG.3D [UR40], [UR4], desc[UR6] ;  /* 0x00000628040085b4 */ /* 0x0005e20008011000 */
[----:B------:R3:W-:Y:S01]  /*4b50*/  @!P1 SYNCS.ARRIVE.TRANS64.RED.A0TR RZ, [UR21+0x40], R0 ;  /* 0x00004000ffff99a7 */ /* 0x0007e20008300415 */
[----:B------:R-:W-:Y:S01]  /*4b60*/  SYNCS.ARRIVE.TRANS64.RED.A1T0 RZ, [UR37], RZ ;  /* 0x000000ffffff79a7 */ /* 0x000fe20008100425 */
[----:B---3--:R-:W-:Y:S01]  /*4b70*/  @!P1 IMAD.X R0, RZ, RZ, R17, P0 ;  /* 0x000000ffff009224 */ /* 0x008fe200000e0611 */
[----:B------:R-:W3:Y:S02]  /*4b80*/  SYNCS.PHASECHK.TRANS64.TRYWAIT P2, [UR21+0x68], R10 ;  /* 0x0000680aff0075a7 */ /* 0x000ee40008041115 */
[----:B--23--:R-:W-:Y:S05]  /*4b90*/  @!P2 BRA `(.L_x_82) ;  /* 0x000000640008a947 */ /* 0x00cfea0003800000 */
.L_x_206:
        /* <DEDUP_REMOVED lines=8> */
[----:B------:R-:W-:Y:S01]  /*4c20*/  @!UP0 UIADD3 UR32, UPT, UPT, UR21, 0x2400, URZ ;  /* 0x0000240015208890 */ /* 0x000fe2000fffe0ff */
[----:B------:R-:W-:Y:S01]  /*4c30*/  VOTEU.ALL UP0, P1 ;  /* 0x0000000000ff7886 */ /* 0x000fe20000800000 */
[----:B------:R-:W-:Y:S03]  /*4c40*/  UMOV UR35, UR43 ;  /* 0x0000002b00237c82 */ /* 0x000fe60008000000 */
        /* <DEDUP_REMOVED lines=11> */
.L_x_208:
        /* <DEDUP_REMOVED lines=10> */
[----:B------:R-:W-:Y:S01]  /*4da0*/  UMOV UR27, UR43 ;  /* 0x0000002b001b7c82 */ /* 0x000fe20008000000 */
[----:B------:R-:W-:Y:S02]  /*4db0*/  UMOV UR28, UR36 ;  /* 0x00000024001c7c82 */ /* 0x000fe40008000000 */
        /* <DEDUP_REMOVED lines=11> */
.L_x_210:
[----:B------:R-:W-:Y:S01]  /*4e70*/  @!P1 R2UR UR5, R6 ;  /* 0x00000000060592ca */ /* 0x000fe200000e0000 */
[----:B------:R-:W-:Y:S01]  /*4e80*/  VOTEU.ALL UP0, P1 ;  /* 0x0000000000ff7886 */ /* 0x000fe20000800000 */
[----:B------:R-:W-:Y:S01]  /*4e90*/  @!P1 R2UR UR4, R0 ;  /* 0x00000000000492ca */ /* 0x000fe200000e0000 */
[----:B------:R-:W-:Y:S01]  /*4ea0*/  @!P1 IMAD.MOV.U32 R0, RZ, RZ, 0x2000 ;  /* 0x00002000ff009424 */ /* 0x000fe200078e00ff */
[----:B------:R-:W-:Y:S01]  /*4eb0*/  UMOV UR6, 0x0 ;  /* 0x0000000000067882 */ /* 0x000fe20000000000 */
[----:B------:R-:W-:Y:S01]  /*4ec0*/  UMOV UR7, 0x10000000 ;  /* 0x1000000000077882 */ /* 0x000fe20000000000 */
[----:B------:R-:W-:Y:S01]  /*4ed0*/  @!UP0 UIADD3 UR18, UPT, UPT, UR42, 0x60, URZ ;  /* 0x000000602a128890 */ /* 0x000fe2000fffe0ff */
[----:B--2---:R-:W-:Y:S01]  /*4ee0*/  SHF.L.U32 R9, RZ, 0x1f, RZ ;  /* 0x0000001fff097819 */ /* 0x004fe200000006ff */
[----:B------:R-:W-:Y:S01]  /*4ef0*/  @!UP0 UIADD3 UR16, UPT, UPT, UR21, 0x6400, URZ ;  /* 0x0000640015108890 */ /* 0x000fe2000fffe0ff */
[----:B------:R-:W-:Y:S01]  /*4f00*/  @!P1 IADD3 R8, P0, PT, R16, 0x580, RZ ;  /* 0x0000058010089810 */ /* 0x000fe20007f1e0ff */
[----:B------:R-:W-:Y:S01]  /*4f10*/  VOTEU.ALL UP0, P1 ;  /* 0x0000000000ff7886 */ /* 0x000fe20000800000 */
[----:B------:R-:W-:Y:S01]  /*4f20*/  UMOV UR19, UR43 ;  /* 0x0000002b00137c82 */ /* 0x000fe20008000000 */
[----:B------:R-:W-:Y:S01]  /*4f30*/  UMOV UR20, UR36 ;  /* 0x0000002400147c82 */ /* 0x000fe20008000000 */
[----:B------:R-:W-:Y:S02]  /*4f40*/  IMAD.U32 R18, RZ, RZ, UR5 ;  /* 0x00000005ff127e24 */ /* 0x000fe4000f8e00ff */
[----:B------:R-:W-:Y:S02]  /*4f50*/  IMAD.U32 R19, RZ, RZ, UR4 ;  /* 0x00000004ff137e24 */ /* 0x000fe4000f8e00ff */
[----:B------:R-:W-:Y:S01]  /*4f60*/  @!P1 IMAD.X R6, RZ, RZ, R17, P0 ;  /* 0x000000ffff069224 */ /* 0x000fe200000e0611 */
[----:B------:R-:W-:Y:S02]  /*4f70*/  @!P1 R2UR UR4, R18 ;  /* 0x00000000120492ca */ /* 0x000fe400000e0000 */
[----:B------:R-:W-:Y:S11]  /*4f80*/  @!P1 R2UR UR5, R19 ;  /* 0x00000000130592ca */ /* 0x000ff600000e0000 */
[----:B------:R-:W-:Y:S02]  /*4f90*/  @!UPT UIADD3 URZ, UPT, UPT, URZ, URZ, URZ ;  /* 0x000000fffffff290 */ /* 0x000fe4000fffe0ff */
[----:B------:R2:W-:Y:S01]  /*4fa0*/  @!UP0 UTMALDG.3D [UR16], [UR4], desc[UR6] ;  /* 0x00000610040085b4 */ /* 0x0005e20008011000 */
[----:B------:R2:W-:Y:S01]  /*4fb0*/  @!P1 SYNCS.ARRIVE.TRANS64.RED.A0TR RZ, [UR21+0x58], R0 ;  /* 0x00005800ffff99a7 */ /* 0x0005e20008300415 */
[----:B------:R-:W-:Y:S01]  /*4fc0*/  SYNCS.ARRIVE.TRANS64.RED.A1T0 RZ, [UR29], RZ ;  /* 0x000000ffffff79a7 */ /* 0x000fe2000810041d */
[----:B------:R-:W3:Y:S02]  /*4fd0*/  SYNCS.PHASECHK.TRANS64.TRYWAIT P2, [UR21+0x60], R9 ;  /* 0x00006009ff0075a7 */ /* 0x000ee40008041115 */
[----:B--23--:R-:W-:Y:S05]  /*4fe0*/  @!P2 BRA `(.L_x_85) ;  /* 0x00000060003ca947 */ /* 0x00cfea0003800000 */
.L_x_212:
[----:B------:R-:W-:Y:S01]  /*4ff0*/  @!P1 R2UR UR5, R8 ;  /* 0x00000000080592ca */ /* 0x000fe200000e0000 */
[----:B------:R-:W-:Y:S01]  /*5000*/  VOTEU.ALL UP0, P1 ;  /* 0x0000000000ff7886 */ /* 0x000fe20000800000 */
[----:B------:R-:W-:Y:S01]  /*5010*/  @!P1 R2UR UR4, R6 ;  /* 0x00000000060492ca */ /* 0x000fe200000e0000 */
[----:B--2---:R-:W-:Y:S01]  /*5020*/  @!P1 IMAD.MOV.U32 R0, RZ, RZ, 0x2000 ;  /* 0x00002000ff009424 */ /* 0x004fe200078e00ff */
        /* <DEDUP_REMOVED lines=8> */
[----:B------:R-:W-:Y:S01]  /*50b0*/  IMAD.U32 R18, RZ, RZ, UR5 ;  /* 0x00000005ff127e24 */ /* 0x000fe2000f8e00ff */
[----:B------:R-:W-:Y:S01]  /*50c0*/  UMOV UR12, UR36 ;  /* 0x00000024000c7c82 */ /* 0x000fe20008000000 */
        /* <DEDUP_REMOVED lines=10> */
.L_x_214:
        /* <DEDUP_REMOVED lines=24> */
.L_x_216:
[----:B------:R-:W-:Y:S01]  /*52f0*/  @!P1 R2UR UR5, R8 ;  /* 0x00000000080592ca */ /* 0x000fe200000e0000 */
[----:B------:R-:W-:Y:S01]  /*5300*/  VOTEU.ALL UP0, P1 ;  /* 0x0000000000ff7886 */ /* 0x000fe20000800000 */
[----:B------:R-:W-:Y:S01]  /*5310*/  @!P1 R2UR UR4, R6 ;  /* 0x00000000060492ca */ /* 0x000fe200000e0000 */
[----:B--2---:R-:W-:Y:S01]  /*5320*/  @!P1 IMAD.MOV.U32 R0, RZ, RZ, 0x2000 ;  /* 0x00002000ff009424 */ /* 0x004fe200078e00ff */
[----:B------:R-:W-:Y:S01]  /*5330*/  UMOV UR6, 0x0 ;  /* 0x0000000000067882 */ /* 0x000fe20000000000 */
[----:B------:R-:W-:Y:S01]  /*5340*/  UMOV UR7, 0x10000000 ;  /* 0x1000000000077882 */ /* 0x000fe20000000000 */
[----:B------:R-:W-:Y:S01]  /*5350*/  @!UP0 UIADD3 UR10, UPT, UPT, UR42, 0xc0, URZ ;  /* 0x000000c02a0a8890 */ /* 0x000fe2000fffe0ff */
[----:B------:R-:W-:Y:S01]  /*5360*/  VIADD R14, R14, 0x1 ;  /* 0x000000010e0e7836 */ /* 0x000fe20000000000 */
[----:B------:R-:W-:Y:S01]  /*5370*/  @!UP0 UIADD3 UR8, UPT, UPT, UR21, 0x4400, URZ ;  /* 0x0000440015088890 */ /* 0x000fe2000fffe0ff */
[----:B------:R-:W-:Y:S01]  /*5380*/  VOTEU.ALL UP0, P1 ;  /* 0x0000000000ff7886 */ /* 0x000fe20000800000 */
[----:B------:R-:W-:Y:S01]  /*5390*/  UMOV UR9, UR25 ;  /* 0x0000001900097c82 */ /* 0x000fe20008000000 */
[----:B------:R-:W-:Y:S02]  /*53a0*/  UMOV UR11, UR43 ;  /* 0x0000002b000b7c82 */ /* 0x000fe40008000000 */
[----:B------:R-:W-:Y:S01]  /*53b0*/  IMAD.U32 R18, RZ, RZ, UR5 ;  /* 0x00000005ff127e24 */ /* 0x000fe2000f8e00ff */
[----:B------:R-:W-:Y:S01]  /*53c0*/  UMOV UR12, UR36 ;  /* 0x00000024000c7c82 */ /* 0x000fe20008000000 */
[----:B------:R-:W-:Y:S03]  /*53d0*/  IMAD.U32 R19, RZ, RZ, UR4 ;  /* 0x00000004ff137e24 */ /* 0x000fe6000f8e00ff */
        /* <DEDUP_REMOVED lines=8> */
.L_x_218:
[----:B------:R-:W-:Y:S01]  /*5460*/  @!P1 IADD3 R6, P0, PT, R16, 0x580, RZ ;  /* 0x0000058010069810 */ /* 0x000fe20007f1e0ff */
[----:B------:R-:W-:Y:S01]  /*5470*/  VOTEU.ALL UP0, P1 ;  /* 0x0000000000ff7886 */ /* 0x000fe20000800000 */
[----:B------:R-:W-:Y:S01]  /*5480*/  UMOV UR6, 0x0 ;  /* 0x0000000000067882 */ /* 0x000fe20000000000 */
[----:B------:R-:W-:Y:S01]  /*5490*/  UMOV UR7, 0x10000000 ;  /* 0x1000000000077882 */ /* 0x000fe20000000000 */
[----:B------:R-:W-:Y:S01]  /*54a0*/  @!P1 R2UR UR5, R6 ;  /* 0x00000000060592ca */ /* 0x000fe200000e0000 */
[----:B--2---:R-:W-:Y:S01]  /*54b0*/  @!P1 IMAD.X R0, RZ, RZ, R17, P0 ;  /* 0x000000ffff009224 */ /* 0x004fe200000e0611 */
[----:B------:R-:W-:Y:S01]  /*54c0*/  @!UP0 UIADD3 UR10, UPT, UPT, UR42, 0xe0, URZ ;  /* 0x000000e02a0a8890 */ /* 0x000fe2000fffe0ff */
[----:B------:R-:W-:Y:S01]  /*54d0*/  R2UR UR18, R66 ;  /* 0x00000000421272ca */ /* 0x000fe200000e0000 */
[----:B------:R-:W-:Y:S01]  /*54e0*/  @!UP0 UIADD3 UR8, UPT, UPT, UR21, 0x6400, URZ ;  /* 0x0000640015088890 */ /* 0x000fe2000fffe0ff */
[----:B------:R-:W-:Y:S01]  /*54f0*/  R2UR UR16, R67 ;  /* 0x00000000431072ca */ /* 0x000fe200000e0000 */
[----:B------:R-:W-:Y:S01]  /*5500*/  VOTEU.ALL UP0, P1 ;  /* 0x0000000000ff7886 */ /* 0x000fe20000800000 */
[----:B------:R-:W-:Y:S01]  /*5510*/  @!P1 R2UR UR4, R0 ;  /* 0x00000000000492ca */ /* 0x000fe200000e0000 */
[----:B------:R-:W-:Y:S01]  /*5520*/  UMOV UR9, UR17 ;  /* 0x0000001100097c82 */ /* 0x000fe20008000000 */
[----:B------:R-:W-:Y:S01]  /*5530*/  UMOV UR11, UR43 ;  /* 0x0000002b000b7c82 */ /* 0x000fe20008000000 */
[----:B------:R-:W-:Y:S01]  /*5540*/  UMOV UR12, UR36 ;  /* 0x00000024000c7c82 */ /* 0x000fe20008000000 */
[C---:B------:R-:W-:Y:S01]  /*5550*/  ISETP.NE.AND P0, PT, R14.reuse, 0x2, PT ;  /* 0x000000020e00780c */ /* 0x040fe20003f05270 */
[----:B------:R-:W-:Y:S01]  /*5560*/  UPLOP3.LUT UP1, UPT, UPT, UPT, UPT, 0x80, 0x8 ;  /* 0x000000000008789c */ /* 0x000fe20003f2f070 */
[----:B------:R-:W-:Y:S01]  /*5570*/  IMAD.U32 R8, RZ, RZ, UR5 ;  /* 0x00000005ff087e24 */ /* 0x000fe2000f8e00ff */
[----:B------:R-:W-:Y:S01]  /*5580*/  UMOV UR36, UR38 ;  /* 0x0000002600247c82 */ /* 0x000fe20008000000 */
[----:B------:R-:W-:Y:S01]  /*5590*/  SEL R0, RZ, 0x1, P0 ;  /* 0x00000001ff007807 */ /* 0x000fe20000000000 */
[----:B------:R-:W-:Y:S01]  /*55a0*/  UIADD3 UR20, UPT, UPT, UR13, UR18, URZ ;  /* 0x000000120d147290 */ /* 0x000fe2000fffe0ff */
[----:B------:R-:W-:Y:S01]  /*55b0*/  SEL R14, R14, RZ, P0 ;  /* 0x000000ff0e0e7207 */ /* 0x000fe20000000000 */
[----:B------:R-:W-:Y:S01]  /*55c0*/  UIADD3 UR16, UPT, UPT, UR14, UR16, URZ ;  /* 0x000000100e107290 */ /* 0x000fe2000fffe0ff */
[----:B------:R-:W-:Y:S01]  /*55d0*/  LOP3.LUT R13, R13, R0, RZ, 0x3c, !PT ;  /* 0x000000000d0d7212 */ /* 0x000fe200078e3cff */
[----:B------:R-:W-:Y:S01]  /*55e0*/  IMAD.U32 R9, RZ, RZ, UR4 ;  /* 0x00000004ff097e24 */ /* 0x000fe2000f8e00ff */
[----:B------:R-:W-:Y:S04]  /*55f0*/  @!P1 R2UR UR4, R8 ;  /* 0x00000000080492ca */ /* 0x000fe800000e0000 */
[----:B------:R-:W-:Y:S11]  /*5600*/  @!P1 R2UR UR5, R9 ;  /* 0x00000000090592ca */ /* 0x000ff600000e0000 */
[----:B------:R-:W-:Y:S02]  /*5610*/  @!UPT UIADD3 URZ, UPT, UPT, URZ, URZ, URZ ;  /* 0x000000fffffff290 */ /* 0x000fe4000fffe0ff */
[----:B------:R2:W-:Y:S01]  /*5620*/  @!UP0 UTMALDG.3D [UR8], [UR4], desc[UR6] ;  /* 0x00000608040085b4 */ /* 0x0005e20008011000 */
[----:B------:R2:W-:Y:S01]  /*5630*/  @!P1 SYNCS.ARRIVE.TRANS64.RED.A0TR RZ, [UR21+0x58], R7 ;  /* 0x00005807ffff99a7 */ /* 0x0005e20008300415 */
[----:B------:R-:W-:Y:S01]  /*5640*/  SYNCS.ARRIVE.TRANS64.RED.A1T0 RZ, [UR29], RZ ;  /* 0x000000ffffff79a7 */ /* 0x000fe2000810041d */
[----:B------:R-:W-:Y:S05]  /*5650*/  BRA.U UP2, `(.L_x_89) ;  /* 0xffffffe902f07547 */ /* 0x000fea000b83ffff */
[----:B------:R-:W3:Y:S02]  /*5660*/  SYNCS.PHASECHK.TRANS64.TRYWAIT P0, [UR21+0x60], R10 ;  /* 0x0000600aff0075a7 */ /* 0x000ee40008001115 */
[----:B---3--:R-:W-:Y:S05]  /*5670*/  @!P0 BRA `(.L_x_90) ;  /* 0x0000005800f88947 */ /* 0x008fea0003800000 */
.L_x_220:
[----:B------:R-:W4:Y:S02]  /*5680*/  SYNCS.PHASECHK.TRANS64.TRYWAIT P0, [UR21+0x68], R10 ;  /* 0x0000680aff0075a7 */ /* 0x000f240008001115 */
[----:B----4-:R-:W-:Y:S05]  /*5690*/  @!P0 BRA `(.L_x_91) ;  /* 0x0000005c00088947 */ /* 0x010fea0003800000 */
.L_x_222:
[----:B------:R-:W4:Y:S01]  /*56a0*/  SYNCS.PHASECHK.TRANS64.TRYWAIT P0, [UR21+0x70], R10 ;  /* 0x0000700aff0075a7 */ /* 0x000f220008001115 */
[----:B------:R-:W-:Y:S01]  /*56b0*/  HFMA2 R0, -RZ, RZ, 0, 5.9604644775390625e-08 ;  /* 0x00000001ff007431 */ /* 0x000fe200000001ff */
[----:B----4-:R-:W-:Y:S06]  /*56c0*/  @!P0 BRA `(.L_x_92) ;  /* 0x0000005c00148947 */ /* 0x010fec0003800000 */
.L_x_224:
[----:B------:R-:W-:Y:S02]  /*56d0*/  MOV R2, UR21 ;  /* 0x0000001500027c02 */ /* 0x000fe40008000f00 */
[----:B---3--:R-:W-:-:S07]  /*56e0*/  SHF.L.U32 R3, R0, 0x1f, RZ ;  /* 0x0000001f00037819 */ /* 0x008fce00000006ff */
.L_x_93:
[----:B---3--:R3:W4:Y:S02]  /*56f0*/  SYNCS.PHASECHK.TRANS64.TRYWAIT P0, [R2+URZ+0x78], R3 ;  /* 0x00007803020075a7 */ /* 0x00872400080011ff */
[----:B----4-:R-:W-:Y:S05]  /*5700*/  @!P0 NANOSLEEP.SYNCS 0x989680 ;  /* 0x009896800000895d */ /* 0x010fea0003900000 */
[----:B------:R-:W4:Y:S02]  /*5710*/  @!P0 SYNCS.PHASECHK.TRANS64 P0, [R2+URZ+0x78], R3 ;  /* 0x00007803020085a7 */ /* 0x000f2400080010ff */
[----:B-12-4-:R-:W-:Y:S05]  /*5720*/  @P0 EXIT ;  /* 0x000000000000094d */ /* 0x016fea0003800000 */
[----:B------:R-:W-:Y:S05]  /*5730*/  BRA `(.L_x_93) ;  /* 0xfffffffc00ec7947 */ /* 0x000fea000383ffff */
.L_x_74:
[----:B------:R-:W-:-:S06]  /*5740*/  UISETP.GE.AND UP0, UPT, UR17, 0x4, UPT ;  /* 0x000000041100788c */ /* 0x000fcc000bf06270 */
[----:B------:R-:W-:-:S13]  /*5750*/  PLOP3.LUT P0, PT, PT, PT, UP0, 0x80, 0x8 ;  /* 0x000000000008781c */ /* 0x000fda0003f0f008 */
[----:B------:R-:W-:Y:S05]  /*5760*/  @!P0 EXIT ;  /* 0x000000000000894d */ /* 0x000fea0003800000 */
[----:B------:R-:W1:Y:S08]  /*5770*/  S2UR UR4, SR_CgaCtaId ;  /* 0x00000000000479c3 */ /* 0x000e700000008800 */
[----:B------:R-:W-:Y:S01]  /*5780*/  BAR.SYNC.DEFER_BLOCKING 0x6, 0xa0 ;  /* 0x0182800000007b1d */ /* 0x000fe20000010000 */
[C---:B------:R-:W-:Y:S01]  /*5790*/  IMAD.SHL.U32 R4, R76.reuse, 0x20, RZ ;  /* 0x000000204c047824 */ /* 0x040fe200078e00ff */
[C---:B------:R-:W-:Y:S01]  /*57a0*/  R2P PR, R76.reuse, 0x6 ;  /* 0x000000064c007804 */ /* 0x040fe20000000000 */
[C---:B------:R-:W-:Y:S01]  /*57b0*/  IMAD.SHL.U32 R2, R76.reuse, 0x4, RZ ;  /* 0x000000044c027824 */ /* 0x040fe200078e00ff */
[----:B------:R-:W-:Y:S01]  /*57c0*/  CS2R R72, SRZ ;  /* 0x0000000000487805 */ /* 0x000fe2000001ff00 */
[----:B------:R-:W-:Y:S01]  /*57d0*/  IMAD.U32 R23, R76, 0x10000, RZ ;  /* 0x000100004c177824 */ /* 0x000fe200078e00ff */
[----:B------:R-:W-:-:S02]  /*57e0*/  UMOV UR43, 0x400 ;  /* 0x00000400002b7882 */ /* 0x000fc40000000000 */
[----:B------:R-:W2:Y:S01]  /*57f0*/  LDC.64 R62, c[0x0][0x8b0] ;  /* 0x00022c00ff3e7b82 */ /* 0x000ea20000000a00 */
[----:B------:R-:W-:Y:S01]  /*5800*/  LOP3.LUT R3, R4, 0xe0, RZ, 0xc0, !PT ;  /* 0x000000e004037812 */ /* 0x000fe200078ec0ff */
[----:B------:R-:W-:Y:S01]  /*5810*/  IMAD.SHL.U32 R27, R76, 0x10, RZ ;  /* 0x000000104c1b7824 */ /* 0x000fe200078e00ff */
[----:B------:R-:W-:Y:S01]  /*5820*/  LOP3.LUT R4, R4, 0x100, RZ, 0xc0, !PT ;  /* 0x0000010004047812 */ /* 0x000fe200078ec0ff */
[----:B------:R-:W-:Y:S01]  /*5830*/  IMAD.MOV.U32 R75, RZ, RZ, 0x10 ;  /* 0x00000010ff4b7424 */ /* 0x000fe200078e00ff */
[----:B------:R-:W-:Y:S01]  /*5840*/  LOP3.LUT R2, R3, 0x1c, R2, 0xf8, !PT ;  /* 0x0000001c03027812 */ /* 0x000fe200078ef802 */
[----:B------:R-:W-:Y:S01]  /*5850*/  IMAD.MOV.U32 R74, RZ, RZ, 0x20 ;  /* 0x00000020ff4a7424 */ /* 0x000fe200078e00ff */
[----:B------:R-:W-:Y:S01]  /*5860*/  SHF.R.U32.HI R3, RZ, 0x2, R76 ;  /* 0x00000002ff037819 */ /* 0x000fe2000001164c */
[----:B------:R-:W3:Y:S01]  /*5870*/  LDC.64 R60, c[0x0][0x8a8] ;  /* 0x00022a00ff3c7b82 */ /* 0x000ee20000000a00 */
[----:B------:R-:W-:Y:S01]  /*5880*/  LOP3.LUT R23, R23, 0x600000, RZ, 0xc0, !PT ;  /* 0x0060000017177812 */ /* 0x000fe200078ec0ff */
[----:B------:R-:W-:Y:S01]  /*5890*/  IMAD.MOV.U32 R22, RZ, RZ, RZ ;  /* 0x000000ffff167224 */ /* 0x000fe200078e00ff */
[----:B------:R-:W-:Y:S01]  /*58a0*/  LOP3.LUT R27, R4, 0x600, R27, 0xf8, !PT ;  /* 0x00000600041b7812 */ /* 0x000fe200078ef81b */
[----:B------:R-:W-:Y:S01]  /*58b0*/  IMAD.MOV.U32 R71, RZ, RZ, RZ ;  /* 0x000000ffff477224 */ /* 0x000fe200078e00ff */
[----:B------:R-:W-:Y:S01]  /*58c0*/  LOP3.LUT R2, R2, 0x4, R3, 0x78, !PT ;  /* 0x0000000402027812 */ /* 0x000fe200078e7803 */
[----:B------:R-:W4:Y:S01]  /*58d0*/  LDCU UR62, c[0x0][0x370] ;  /* 0x00006e00ff3e77ac */ /* 0x000f220008000800 */
[----:B------:R-:W-:-:S02]  /*58e0*/  LOP3.LUT R76, R76, 0x60, RZ, 0xc0, !PT ;  /* 0x000000604c4c7812 */ /* 0x000fc400078ec0ff */
[----:B------:R-:W-:Y:S01]  /*58f0*/  LOP3.LUT R27, R27, R2, RZ, 0xfc, !PT ;  /* 0x000000021b1b7212 */ /* 0x000fe200078efcff */
[----:B-1----:R-:W-:Y:S01]  /*5900*/  ULEA UR43, UR4, UR43, 0x18 ;  /* 0x0000002b042b7291 */ /* 0x002fe2000f8ec0ff */
[----:B------:R-:W-:Y:S01]  /*5910*/  SEL R75, R75, 0xfffffff0, !P2 ;  /* 0xfffffff04b4b7807 */ /* 0x000fe20005000000 */
[----:B------:R-:W1:Y:S01]  /*5920*/  LDCU.64 UR4, c[0x0][0x890] ;  /* 0x00011200ff0477ac */ /* 0x000e620008000a00 */
[----:B------:R-:W-:Y:S01]  /*5930*/  SEL R74, R74, 0xffffffe0, !P1 ;  /* 0xffffffe04a4a7807 */ /* 0x000fe20004800000 */
[----:B------:R-:W2:Y:S05]  /*5940*/  LDCU.64 UR54, c[0x0][0x348] ;  /* 0x00006900ff3677ac */ /* 0x000eaa0008000a00 */
[----:B------:R-:W4:Y:S01]  /*5950*/  LDS R0, [UR43+0x140] ;  /* 0x0001402bff007984 */ /* 0x000f220008000800 */
[----:B------:R-:W2:Y:S01]  /*5960*/  LDCU UR42, c[0x0][0xb0c] ;  /* 0x00016180ff2a77ac */ /* 0x000ea20008000800 */
[----:B------:R-:W2:Y:S01]  /*5970*/  LDCU UR39, c[0x0][0xb30] ;  /* 0x00016600ff2777ac */ /* 0x000ea20008000800 */
[----:B------:R-:W2:Y:S01]  /*5980*/  LDCU.64 UR60, c[0x0][0x888] ;  /* 0x00011100ff3c77ac */ /* 0x000ea20008000a00 */
[----:B-1----:R-:W-:Y:S01]  /*5990*/  IMAD.U32 R78, RZ, RZ, UR4 ;  /* 0x00000004ff4e7e24 */ /* 0x002fe2000f8e00ff */
[----:B------:R-:W-:Y:S01]  /*59a0*/  UIADD3 UR4, UPT, UPT, UR43, 0x400, URZ ;  /* 0x000004002b047890 */ /* 0x000fe2000fffe0ff */
[----:B------:R-:W-:Y:S01]  /*59b0*/  IMAD.U32 R77, RZ, RZ, UR5 ;  /* 0x00000005ff4d7e24 */ /* 0x000fe2000f8e00ff */
[----:B------:R-:W1:Y:S04]  /*59c0*/  LDCU.64 UR40, c[0x0][0xb28] ;  /* 0x00016500ff2877ac */ /* 0x000e680008000a00 */
[----:B------:R-:W-:Y:S01]  /*59d0*/  IMAD.U32 R69, RZ, RZ, UR4 ;  /* 0x00000004ff457e24 */ /* 0x000fe2000f8e00ff */
[----:B------:R-:W1:Y:S01]  /*59e0*/  LDCU.128 UR56, c[0x0][0xb10] ;  /* 0x00016200ff3877ac */ /* 0x000e620008000c00 */
[----:B------:R-:W1:Y:S01]  /*59f0*/  LDCU UR53, c[0x0][0x374] ;  /* 0x00006e80ff3577ac */ /* 0x000e620008000800 */
[----:B------:R-:W-:Y:S01]  /*5a00*/  UMOV UR52, URZ ;  /* 0x000000ff00347c82 */ /* 0x000fe20008000000 */
[----:B------:R-:W-:Y:S01]  /*5a10*/  UMOV UR47, URZ ;  /* 0x000000ff002f7c82 */ /* 0x000fe20008000000 */
[----:B-1234-:R-:W-:-:S07]  /*5a20*/  IMAD.IADD R23, R0, 0x1, R23 ;  /* 0x0000000100177824 */ /* 0x01efce00078e0217 */
.L_x_169:
[C---:B------:R-:W-:Y:S02]  /*5a30*/  LEA R3, R71.reuse, UR43, 0x3 ;  /* 0x0000002b47037c11 */ /* 0x040fe4000f8e18ff */
[----:B------:R-:W-:Y:S02]  /*5a40*/  SHF.L.U32 R0, R72, 0x1f, RZ ;  /* 0x0000001f48007819 */ /* 0x000fe400000006ff */
[----:B------:R-:W-:Y:S02]  /*5a50*/  LEA R5, R71, UR43, 0x4 ;  /* 0x0000002b47057c11 */ /* 0x000fe4000f8e20ff */
[----:B-1----:R-:W1:Y:S02]  /*5a60*/  SYNCS.PHASECHK.TRANS64.TRYWAIT P0, [R3+URZ+0x90], R0 ;  /* 0x00009000030075a7 */ /* 0x002e6400080011ff */
[----:B-1----:R-:W-:Y:S05]  /*5a70*/  @!P0 BRA `(.L_x_94) ;  /* 0x0000005800408947 */ /* 0x002fea0003800000 */
.L_x_225:
        /* <DEDUP_REMOVED lines=11> */
[----:B------:R-:W-:Y:S01]  /*5b30*/  PLOP3.LUT P0, PT, PT, PT, UP1, 0x80, 0x8 ;  /* 0x000000000008781c */ /* 0x000fe20003f0f018 */
[----:B------:R-:W-:Y:S06]  /*5b40*/  UP2UR UR4, UPR, URZ, 0x2 ;  /* 0x00000002ff047883 */ /* 0x000fec0008000000 */
[----:B------:R-:W-:Y:S06]  /*5b50*/  IMAD.U32 R79, RZ, RZ, UR4 ;  /* 0x00000004ff4f7e24 */ /* 0x000fec000f8e00ff */
[----:B-1----:R-:W-:Y:S02]  /*5b60*/  @P0 SHF.R.U32.HI R0, RZ, 0x10, R5 ;  /* 0x00000010ff000819 */ /* 0x002fe40000011605 */
        /* <DEDUP_REMOVED lines=12> */
[----:B------:R-:W2:Y:S01]  /*5c30*/  LDCU UR12, c[0x0][0xb20] ;  /* 0x00016400ff0c77ac */ /* 0x000ea20008000800 */
[----:B------:R-:W-:Y:S02]  /*5c40*/  UIMAD.WIDE.U32 UR4, UR53, UR59, URZ ;  /* 0x0000003b350472a5 */ /* 0x000fe4000f8e00ff */
[----:B------:R-:W-:Y:S02]  /*5c50*/  UIMAD.WIDE.U32 UR6, UR62, UR56, URZ ;  /* 0x000000383e0672a5 */ /* 0x000fe4000f8e00ff */
[----:B------:R-:W-:Y:S02]  /*5c60*/  UISETP.NE.AND UP0, UPT, UR58, 0x1, UPT ;  /* 0x000000013a00788c */ /* 0x000fe4000bf05270 */
[----:B------:R-:W-:Y:S02]  /*5c70*/  UIMAD.WIDE.U32 UR8, UR37, UR59, URZ ;  /* 0x0000003b250872a5 */ /* 0x000fe4000f8e00ff */
[----:B------:R-:W-:Y:S02]  /*5c80*/  UIMAD.WIDE.U32 UR10, UR38, UR56, URZ ;  /* 0x00000038260a72a5 */ /* 0x000fe4000f8e00ff */
[----:B------:R-:W-:Y:S02]  /*5c90*/  UISETP.NE.AND UP1, UPT, UR42, 0x1, UPT ;  /* 0x000000012a00788c */ /* 0x000fe4000bf25270 */
[----:B------:R-:W-:Y:S01]  /*5ca0*/  UISETP.NE.AND UP2, UPT, UR45, 0x1, UPT ;  /* 0x000000012d00788c */ /* 0x000fe2000bf45270 */
[----:B------:R-:W-:Y:S02]  /*5cb0*/  UMOV UR4, UR5 ;  /* 0x0000000500047c82 */ /* 0x000fe40008000000 */
[----:B--2---:R-:W-:Y:S03]  /*5cc0*/  USHF.R.U32.HI UR5, URZ, UR12, UR4 ;  /* 0x0000000cff057299 */ /* 0x004fe60008011604 */
[----:B------:R-:W-:Y:S02]  /*5cd0*/  UMOV UR4, UR7 ;  /* 0x0000000700047c82 */ /* 0x000fe40008000000 */
[----:B------:R-:W-:Y:S02]  /*5ce0*/  USHF.R.U32.HI UR7, URZ, UR57, UR4 ;  /* 0x00000039ff077299 */ /* 0x000fe40008011604 */
[----:B------:R-:W-:Y:S02]  /*5cf0*/  USEL UR4, UR53, UR5, !UP0 ;  /* 0x0000000535047287 */ /* 0x000fe4000c000000 */
[----:B------:R-:W-:Y:S01]  /*5d00*/  USEL UR7, UR62, UR7, !UP1 ;  /* 0x000000073e077287 */ /* 0x000fe2000c800000 */
[----:B------:R-:W-:Y:S01]  /*5d10*/  UMOV UR5, UR9 ;  /* 0x0000000900057c82 */ /* 0x000fe20008000000 */
[----:B------:R-:W-:Y:S02]  /*5d20*/  UIMAD.WIDE.U32 UR8, UR4, UR40, URZ ;  /* 0x00000028040872a5 */ /* 0x000fe4000f8e00ff */
[----:B------:R-:W-:Y:S03]  /*5d30*/  USHF.R.U32.HI UR6, URZ, UR12, UR5 ;  /* 0x0000000cff067299 */ /* 0x000fe60008011605 */
[----:B------:R-:W-:Y:S01]  /*5d40*/  UMOV UR5, UR11 ;  /* 0x0000000b00057c82 */ /* 0x000fe20008000000 */
[----:B------:R-:W-:Y:S02]  /*5d50*/  UIMAD.WIDE.U32 UR10, UR7, UR40, URZ ;  /* 0x00000028070a72a5 */ /* 0x000fe4000f8e00ff */
[----:B------:R-:W-:Y:S02]  /*5d60*/  USHF.R.U32.HI UR12, URZ, UR57, UR5 ;  /* 0x00000039ff0c7299 */ /* 0x000fe40008011605 */
[----:B------:R-:W-:Y:S01]  /*5d70*/  USEL UR6, UR37, UR6, !UP0 ;  /* 0x0000000625067287 */ /* 0x000fe2000c000000 */
[----:B------:R-:W-:Y:S02]  /*5d80*/  UMOV UR5, UR9 ;  /* 0x0000000900057c82 */ /* 0x000fe40008000000 */
[----:B------:R-:W-:Y:S01]  /*5d90*/  UMOV UR10, UR11 ;  /* 0x0000000b000a7c82 */ /* 0x000fe20008000000 */
[----:B------:R-:W-:Y:S02]  /*5da0*/  @UP2 USHF.R.U32.HI UR4, URZ, UR41, UR5 ;  /* 0x00000029ff042299 */ /* 0x000fe40008011605 */
[----:B------:R-:W-:Y:S02]  /*5db0*/  @UP2 USHF.R.U32.HI UR7, URZ, UR41, UR10 ;  /* 0x00000029ff072299 */ /* 0x000fe4000801160a */
[----:B------:R-:W-:Y:S02]  /*5dc0*/  UIMAD UR4, UR45, UR4, URZ ;  /* 0x000000042d0472a4 */ /* 0x000fe4000f8e02ff */
        /* <DEDUP_REMOVED lines=8> */
[----:B------:R-:W-:Y:S02]  /*5e50*/  USEL UR11, UR6, UR4, !UP2 ;  /* 0x00000004060b7287 */ /* 0x000fe4000d000000 */
[----:B------:R-:W-:Y:S02]  /*5e60*/  UIADD3 UR8, UPT, UPT, -UR5, URZ, URZ ;  /* 0x000000ff05087290 */ /* 0x000fe4000fffe1ff */
[----:B------:R-:W-:Y:S01]  /*5e70*/  UIADD3 UR10, UPT, UPT, -UR11, URZ, URZ ;  /* 0x000000ff0b0a7290 */ /* 0x000fe2000fffe1ff */
[----:B------:R-:W-:Y:S01]  /*5e80*/  @!UP0 UMOV UR4, UR9 ;  /* 0x0000000900048c82 */ /* 0x000fe20008000000 */
[----:B------:R-:W-:Y:S02]  /*5e90*/  UIADD3 UR9, UPT, UPT, -UR6, URZ, URZ ;  /* 0x000000ff06097290 */ /* 0x000fe4000fffe1ff */
[----:B------:R-:W-:Y:S02]  /*5ea0*/  @!UP0 USHF.R.U32.HI UR4, URZ, UR41, UR4 ;  /* 0x00000029ff048299 */ /* 0x000fe40008011604 */
[----:B------:R-:W-:Y:S02]  /*5eb0*/  UIMAD UR10, UR45, UR10, UR6 ;  /* 0x0000000a2d0a72a4 */ /* 0x000fe4000f8e0206 */
[----:B------:R-:W-:Y:S04]  /*5ec0*/  @!UP0 USEL UR4, UR5, UR4, !UP2 ;  /* 0x0000000405048287 */ /* 0x000fe8000d000000 */
[----:B------:R-:W-:Y:S02]  /*5ed0*/  @!UP0 UIMAD UR10, UR7, UR10, UR4 ;  /* 0x0000000a070a82a4 */ /* 0x000fe4000f8e0204 */
[----:B------:R-:W-:Y:S02]  /*5ee0*/  @!UP0 UIADD3 UR11, UPT, UPT, UR11, -UR4, URZ ;  /* 0x800000040b0b8290 */ /* 0x000fe4000fffe0ff */
[----:B------:R-:W-:Y:S02]  /*5ef0*/  UIMAD UR7, UR42, UR8, UR38 ;  /* 0x000000082a0772a4 */ /* 0x000fe4000f8e0226 */
[----:B------:R-:W-:Y:S02]  /*5f00*/  @!UP0 UIMAD UR6, UR11, UR45, UR5 ;  /* 0x0000002d0b0682a4 */ /* 0x000fe4000f8e0205 */
[----:B------:R-:W-:Y:S01]  /*5f10*/  UIMAD UR4, UR58, UR9, UR37 ;  /* 0x000000093a0472a4 */ /* 0x000fe2000f8e0225 */
[----:B------:R-:W-:Y:S02]  /*5f20*/  @!UP0 UMOV UR5, UR10 ;  /* 0x0000000a00058c82 */ /* 0x000fe40008000000 */
[----:B------:R-:W-:Y:S02]  /*5f30*/  UIMAD UR38, UR5, UR42, UR7 ;  /* 0x0000002a052672a4 */ /* 0x000fe4000f8e0207 */
[----:B------:R-:W-:Y:S11]  /*5f40*/  UIMAD UR37, UR6, UR58, UR4 ;  /* 0x0000003a062572a4 */ /* 0x000ff6000f8e0204 */
[----:B------:R-:W-:Y:S01]  /*5f50*/  @!UPT UIADD3 URZ, UPT, UPT, URZ, URZ, URZ ;  /* 0x000000fffffff290 */ /* 0x000fe2000fffe0ff */
.L_x_95:
[----:B------:R-:W-:Y:S01]  /*5f60*/  UISETP.NE.AND UP0, UPT, UR39, 0x1, UPT ;  /* 0x000000012700788c */ /* 0x000fe2000bf05270 */
[----:B------:R-:W-:Y:S01]  /*5f70*/  LOP3.LUT P0, RZ, R69, 0x3f0, RZ, 0xc0, !PT ;  /* 0x000003f045ff7812 */ /* 0x000fe2000780c0ff */
[----:B------:R-:W-:Y:S01]  /*5f80*/  USHF.L.U32 UR50, UR16, 0x6, URZ ;  /* 0x0000000610327899 */ /* 0x000fe200080006ff */
[----:B------:R-:W-:Y:S01]  /*5f90*/  BSSY.RECONVERGENT B6, `(.L_x_96) ;  /* 0x0000034000067945 */ /* 0x000fe20003800200 */
[----:B------:R-:W-:Y:S01]  /*5fa0*/  USHF.L.U32 UR49, UR20, 0x8, URZ ;  /* 0x0000000814317899 */ /* 0x000fe200080006ff */
[----:B------:R-:W-:Y:S06]  /*5fb0*/  IADD3 R71, PT, PT, R71, 0x1, RZ ;  /* 0x0000000147477810 */ /* 0x000fec0007ffe0ff */
[----:B------:R-:W2:Y:S01]  /*5fc0*/  @!UP0 LDCU.128 UR12, c[0x0][0xb10] ;  /* 0x00016200ff0c87ac */ /* 0x000ea20008000c00 */
[----:B------:R-:W3:Y:S01]  /*5fd0*/  @!UP0 LDCU UR5, c[0x0][0xb0c] ;  /* 0x00016180ff0587ac */ /* 0x000ee20008000800 */
[----:B------:R-:W4:Y:S01]  /*5fe0*/  @!UP0 LDCU UR10, c[0x0][0xb20] ;  /* 0x00016400ff0a87ac */ /* 0x000f220008000800 */
[----:B--2---:R-:W-:Y:S02]  /*5ff0*/  UIMAD.WIDE.U32 UR8, UR38, UR12, URZ ;  /* 0x0000000c260872a5 */ /* 0x004fe4000f8e00ff */
[----:B------:R-:W-:Y:S02]  /*6000*/  UIMAD.WIDE.U32 UR6, UR37, UR15, URZ ;  /* 0x0000000f250672a5 */ /* 0x000fe4000f8e00ff */
[----:B------:R-:W-:Y:S03]  /*6010*/  @!UP0 UISETP.NE.AND UP1, UPT, UR14, 0x1, UPT ;  /* 0x000000010e00888c */ /* 0x000fe6000bf25270 */
[----:B------:R-:W-:Y:S01]  /*6020*/  @!UP0 UMOV UR4, UR9 ;  /* 0x0000000900048c82 */ /* 0x000fe20008000000 */
[----:B---3--:R-:W-:Y:S02]  /*6030*/  @!UP0 UISETP.NE.AND UP2, UPT, UR5, 0x1, UPT ;  /* 0x000000010500888c */ /* 0x008fe4000bf45270 */
[----:B------:R-:W-:Y:S01]  /*6040*/  @!UP0 USHF.R.U32.HI UR4, URZ, UR13, UR4 ;  /* 0x0000000dff048299 */ /* 0x000fe20008011604 */
[----:B------:R-:W-:Y:S02]  /*6050*/  @!UP0 UMOV UR6, UR7 ;  /* 0x0000000700068c82 */ /* 0x000fe40008000000 */
[----:B----4-:R-:W-:Y:S02]  /*6060*/  @!UP0 USHF.R.U32.HI UR6, URZ, UR10, UR6 ;  /* 0x0000000aff068299 */ /* 0x010fe40008011606 */
[----:B------:R-:W-:Y:S02]  /*6070*/  @!UP0 USEL UR7, UR38, UR4, !UP2 ;  /* 0x0000000426078287 */ /* 0x000fe4000d000000 */
[----:B------:R-:W-:Y:S04]  /*6080*/  @!UP0 USEL UR6, UR37, UR6, !UP1 ;  /* 0x0000000625068287 */ /* 0x000fe8000c800000 */
[----:B------:R-:W-:Y:S02]  /*6090*/  @!UP0 UIADD3 UR4, UPT, UPT, -UR7, UR6, URZ ;  /* 0x0000000607048290 */ /* 0x000fe4000fffe1ff */
[----:B------:R-:W-:Y:S02]  /*60a0*/  @!UP0 UIADD3 UR6, UPT, UPT, UR7, -UR6, URZ ;  /* 0x8000000607068290 */ /* 0x000fe4000fffe0ff */
[----:B------:R-:W-:Y:S02]  /*60b0*/  @!UP0 UIMAD UR38, UR4, UR5, UR38 ;  /* 0x00000005042682a4 */ /* 0x000fe4000f8e0226 */
[----:B------:R-:W-:Y:S01]  /*60c0*/  @!UP0 UIMAD UR37, UR6, UR14, UR37 ;  /* 0x0000000e062582a4 */ /* 0x000fe2000f8e0225 */
[----:B------:R-:W-:Y:S11]  /*60d0*/  @!P0 BRA `(.L_x_97) ;  /* 0x00000000007c8947 */ /* 0x000ff60003800000 */
[----:B------:R-:W2:Y:S01]  /*60e0*/  LDCU.64 UR8, c[0x4][0x80] ;  /* 0x01001000ff0877ac */ /* 0x000ea20008000a00 */
[----:B------:R-:W-:Y:S01]  /*60f0*/  MOV R2, 0x0 ;  /* 0x0000000000027802 */ /* 0x000fe20000000f00 */
[----:B------:R-:W-:Y:S02]  /*6100*/  HFMA2 R12, -RZ, RZ, 0, 5.9604644775390625e-08 ;  /* 0x00000001ff0c7431 */ /* 0x000fe400000001ff */
[----:B------:R-:W-:Y:S01]  /*6110*/  IMAD.MOV.U32 R8, RZ, RZ, 0x70 ;  /* 0x00000070ff087424 */ /* 0x000fe200078e00ff */
[----:B------:R3:W4:Y:S01]  /*6120*/  LDC.64 R14, c[0x4][R2] ;  /* 0x01000000020e7b82 */ /* 0x0007220000000a00 */
[----:B------:R-:W1:Y:S01]  /*6130*/  LDCU.64 UR6, c[0x4][0x88] ;  /* 0x01001100ff0677ac */ /* 0x000e620008000a00 */
[----:B------:R-:W-:Y:S01]  /*6140*/  IMAD.MOV.U32 R13, RZ, RZ, RZ ;  /* 0x000000ffff0d7224 */ /* 0x000fe200078e00ff */
[----:B------:R-:W1:Y:S01]  /*6150*/  LDCU.64 UR4, c[0x4][0x8] ;  /* 0x01000100ff0477ac */ /* 0x000e620008000a00 */
[----:B--2---:R-:W-:Y:S01]  /*6160*/  MOV R5, UR9 ;  /* 0x0000000900057c02 */ /* 0x004fe20008000f00 */
[----:B------:R-:W-:Y:S01]  /*6170*/  IMAD.U32 R4, RZ, RZ, UR8 ;  /* 0x00000008ff047e24 */ /* 0x000fe2000f8e00ff */
[----:B-1----:R-:W-:Y:S01]  /*6180*/  MOV R7, UR7 ;  /* 0x0000000700077c02 */ /* 0x002fe20008000f00 */
[----:B------:R-:W-:Y:S01]  /*6190*/  IMAD.U32 R6, RZ, RZ, UR6 ;  /* 0x00000006ff067e24 */ /* 0x000fe2000f8e00ff */
[----:B------:R-:W-:Y:S01]  /*61a0*/  MOV R11, UR5 ;  /* 0x00000005000b7c02 */ /* 0x000fe20008000f00 */
[----:B------:R-:W-:Y:S02]  /*61b0*/  IMAD.U32 R10, RZ, RZ, UR4 ;  /* 0x00000004ff0a7e24 */ /* 0x000fe4000f8e00ff */
[----:B------:R-:W-:Y:S07]  /*61c0*/  LEPC R20, `(.L_x_98) ;  /* 0x000000001014794e */ /* 0x000fee0000000000 */
[----:B---345:R-:W-:Y:S05]  /*61d0*/  CALL.ABS.NOINC R14 ;  /* 0x000000000e007343 */ /* 0x038fea0003c00000 */
.L_x_98:
[----:B------:R-:W1:Y:S01]  /*61e0*/  LDCU.64 UR8, c[0x4][0x80] ;  /* 0x01001000ff0877ac */ /* 0x000e620008000a00 */
[----:B------:R-:W2:Y:S01]  /*61f0*/  LDC.64 R2, c[0x4][R2] ;  /* 0x0100000002027b82 */ /* 0x000ea20000000a00 */
[----:B------:R-:W-:Y:S02]  /*6200*/  HFMA2 R12, -RZ, RZ, 0, 5.9604644775390625e-08 ;  /* 0x00000001ff0c7431 */ /* 0x000fe400000001ff */
[----:B------:R-:W-:Y:S02]  /*6210*/  IMAD.MOV.U32 R8, RZ, RZ, 0x70 ;  /* 0x00000070ff087424 */ /* 0x000fe400078e00ff */
[----:B------:R-:W-:Y:S01]  /*6220*/  IMAD.MOV.U32 R13, RZ, RZ, RZ ;  /* 0x000000ffff0d7224 */ /* 0x000fe200078e00ff */
[----:B------:R-:W3:Y:S01]  /*6230*/  LDCU.64 UR6, c[0x4][0x88] ;  /* 0x01001100ff0677ac */ /* 0x000ee20008000a00 */
[----:B------:R-:W4:Y:S01]  /*6240*/  LDCU.64 UR4, c[0x4][0x8] ;  /* 0x01000100ff0477ac */ /* 0x000f220008000a00 */
[----:B-1----:R-:W-:Y:S02]  /*6250*/  MOV R4, UR8 ;  /* 0x0000000800047c02 */ /* 0x002fe40008000f00 */
[----:B------:R-:W-:Y:S02]  /*6260*/  MOV R5, UR9 ;  /* 0x0000000900057c02 */ /* 0x000fe40008000f00 */
[----:B---3--:R-:W-:Y:S01]  /*6270*/  MOV R7, UR7 ;  /* 0x0000000700077c02 */ /* 0x008fe20008000f00 */
[----:B------:R-:W-:Y:S01]  /*6280*/  IMAD.U32 R6, RZ, RZ, UR6 ;  /* 0x00000006ff067e24 */ /* 0x000fe2000f8e00ff */
[----:B----4-:R-:W-:Y:S01]  /*6290*/  MOV R11, UR5 ;  /* 0x00000005000b7c02 */ /* 0x010fe20008000f00 */
[----:B------:R-:W-:Y:S02]  /*62a0*/  IMAD.U32 R10, RZ, RZ, UR4 ;  /* 0x00000004ff0a7e24 */ /* 0x000fe4000f8e00ff */
[----:B------:R-:W-:Y:S07]  /*62b0*/  LEPC R20, `(.L_x_97) ;  /* 0x000000001014794e */ /* 0x000fee0000000000 */
[----:B--2---:R-:W-:Y:S05]  /*62c0*/  CALL.ABS.NOINC R2 ;  /* 0x0000000002007343 */ /* 0x004fea0003c00000 */
.L_x_97:
[----:B------:R-:W-:Y:S05]  /*62d0*/  BSYNC.RECONVERGENT B6 ;  /* 0x0000000000067941 */ /* 0x000fea0003800200 */
.L_x_96:
[----:B------:R-:W-:Y:S02]  /*62e0*/  R2UR UR6, R68 ;  /* 0x00000000440672ca */ /* 0x000fe400000e0000 */
[----:B------:R-:W-:Y:S02]  /*62f0*/  R2UR UR5, R78 ;  /* 0x000000004e0572ca */ /* 0x000fe400000e0000 */
[----:B------:R-:W-:Y:S02]  /*6300*/  R2UR UR4, R77 ;  /* 0x000000004d0472ca */ /* 0x000fe400000e0000 */
[----:B------:R-:W-:Y:S02]  /*6310*/  ISETP.NE.U32.AND P4, PT, R62, RZ, PT ;  /* 0x000000ff3e00720c */ /* 0x000fe40003f85070 */
[----:B------:R-:W-:Y:S02]  /*6320*/  ISETP.NE.U32.AND P2, PT, RZ, UR60, PT ;  /* 0x0000003cff007c0c */ /* 0x000fe4000bf45070 */
[----:B------:R-:W-:Y:S02]  /*6330*/  ISETP.NE.AND.EX P4, PT, R63, RZ, PT, P4 ;  /* 0x000000ff3f00720c */ /* 0x000fe40003f85340 */
[----:B------:R-:W-:Y:S01]  /*6340*/  ISETP.NE.AND.EX P2, PT, RZ, UR61, PT, P2 ;  /* 0x0000003dff007c0c */ /* 0x000fe2000bf45320 */
[----:B------:R-:W-:Y:S02]  /*6350*/  UISETP.NE.AND UP2, UPT, UR6, URZ, UPT ;  /* 0x000000ff0600728c */ /* 0x000fe4000bf45270 */
[----:B------:R-:W-:Y:S04]  /*6360*/  UISETP.NE.U32.AND UP0, UPT, UR5, URZ, UPT ;  /* 0x000000ff0500728c */ /* 0x000fe8000bf05070 */
[----:B------:R-:W-:Y:S01]  /*6370*/  UISETP.NE.AND.EX UP1, UPT, UR4, URZ, UPT, UP0 ;  /* 0x000000ff0400728c */ /* 0x000fe2000bf25300 */
[----:B------:R-:W-:Y:S01]  /*6380*/  PLOP3.LUT P1, PT, PT, PT, UP2, 0x80, 0x8 ;  /* 0x000000000008781c */ /* 0x000fe20003f2f028 */
[----:B------:R-:W-:Y:S03]  /*6390*/  UPLOP3.LUT UP0, UPT, UPT, UPT, UPT, 0x40, 0x4 ;  /* 0x000000000004789c */ /* 0x000fe60003f0e870 */
[----:B------:R-:W-:Y:S06]  /*63a0*/  @UP2 UPLOP3.LUT UP0, UPT, UPT, UPT, UP1, 0x80, 0x8 ;  /* 0x000000000008289c */ /* 0x000fec0003f0f010 */
[----:B------:R-:W-:Y:S01]  /*63b0*/  PLOP3.LUT P0, PT, PT, PT, UP0, 0x80, 0x8 ;  /* 0x000000000008781c */ /* 0x000fe20003f0f008 */
[----:B------:R-:W-:Y:S01]  /*63c0*/  @!UPT UIADD3 URZ, UPT, UPT, URZ, URZ, URZ ;  /* 0x000000fffffff290 */ /* 0x000fe2000fffe0ff */
[----:B------:R-:W-:Y:S11]  /*63d0*/  BRA.U !UP1, `(.L_x_99) ;  /* 0x0000000109407547 */ /* 0x000ff6000b800000 */
[----:B------:R-:W-:Y:S01]  /*63e0*/  UISETP.NE.U32.AND UP0, UPT, UR60, URZ, UPT ;  /* 0x000000ff3c00728c */ /* 0x000fe2000bf05070 */
[----:B------:R-:W-:Y:S01]  /*63f0*/  R2UR UR6, R78 ;  /* 0x000000004e0672ca */ /* 0x000fe200000e0000 */
[----:B------:R-:W2:Y:S01]  /*6400*/  LDCU.64 UR8, c[0x0][0x358] ;  /* 0x00006b00ff0877ac */ /* 0x000ea20008000a00 */
[----:B------:R-:W-:Y:S02]  /*6410*/  HFMA2 R64, -RZ, RZ, 0, 5.9604644775390625e-08 ;  /* 0x00000001ff407431 */ /* 0x000fe400000001ff */
[----:B-1----:R-:W-:Y:S01]  /*6420*/  IMAD.MOV.U32 R0, RZ, RZ, 0x1 ;  /* 0x00000001ff007424 */ /* 0x002fe200078e00ff */
[----:B------:R-:W-:Y:S06]  /*6430*/  UISETP.NE.AND.EX UP0, UPT, UR61, URZ, UPT, UP0 ;  /* 0x000000ff3d00728c */ /* 0x000fec000bf05300 */
[----:B------:R-:W-:Y:S05]  /*6440*/  PLOP3.LUT P3, PT, PT, PT, UP0, 0x80, 0x8 ;  /* 0x000000000008781c */ /* 0x000fea0003f6f008 */
[----:B------:R-:W1:Y:S01]  /*6450*/  @UP0 LDCU.64 UR4, c[0x0][0x888] ;  /* 0x00011100ff0407ac */ /* 0x000e620008000a00 */
[----:B------:R-:W-:Y:S07]  /*6460*/  @UP0 UIMAD UR6, UR36, UR6, URZ ;  /* 0x00000006240602a4 */ /* 0x000fee000f8e02ff */
[----:B------:R-:W-:Y:S01]  /*6470*/  @!P3 PRMT R64, R0, 0x7610, R64 ;  /* 0x000076100040b816 */ /* 0x000fe20000000040 */
[----:B-1----:R-:W-:Y:S06]  /*6480*/  @UP0 UIMAD.WIDE UR4, UR6, 0x4, UR4 ;  /* 0x00000004060408a5 */ /* 0x002fec000f8e0204 */
[----:B------:R-:W-:Y:S02]  /*6490*/  IMAD.U32 R2, RZ, RZ, UR4 ;  /* 0x00000004ff027e24 */ /* 0x000fe4000f8e00ff */
[----:B------:R-:W-:Y:S03]  /*64a0*/  IMAD.U32 R3, RZ, RZ, UR5 ;  /* 0x00000005ff037e24 */ /* 0x000fe6000f8e00ff */
[----:B------:R-:W1:Y:S02]  /*64b0*/  @!UP0 LDCU UR4, c[0x0][0x880] ;  /* 0x00011000ff0487ac */ /* 0x000e640008000800 */
[----:B--2--5:R2:W5:Y:S02]  /*64c0*/  @P3 LDG.E R26, desc[UR8][R2.64] ;  /* 0x00000008021a3981 */ /* 0x024564000c1e1900 */
[----:B-12---:R-:W-:Y:S02]  /*64d0*/  @!P3 MOV R26, UR4 ;  /* 0x00000004001abc02 */ /* 0x006fe40008000f00 */
.L_x_99:
[----:B------:R-:W-:Y:S05]  /*64e0*/  @!P4 BRA `(.L_x_100) ;  /* 0x000000000024c947 */ /* 0x000fea0003800000 */
[----:B------:R-:W-:Y:S01]  /*64f0*/  ISETP.NE.U32.AND P3, PT, R60, RZ, PT ;  /* 0x000000ff3c00720c */ /* 0x000fe20003f65070 */
[----:B------:R-:W2:Y:S03]  /*6500*/  LDCU.64 UR4, c[0x0][0x358] ;  /* 0x00006b00ff0477ac */ /* 0x000ea60008000a00 */
[----:B------:R-:W-:Y:S11]  /*6510*/  ISETP.NE.AND.EX P3, PT, R61, RZ, PT, P3 ;  /* 0x000000ff3d00720c */ /* 0x000ff60003f65330 */
[----:B------:R-:W-:Y:S02]  /*6520*/  @!UPT UIADD3 URZ, UPT, UPT, URZ, URZ, URZ ;  /* 0x000000fffffff290 */ /* 0x000fe4000fffe0ff */
[----:B------:R-:W3:Y:S01]  /*6530*/  @P3 LDC.64 R2, c[0x0][0x8a8] ;  /* 0x00022a00ff023b82 */ /* 0x000ee20000000a00 */
[----:B-1----:R-:W-:Y:S04]  /*6540*/  @P3 IMAD R0, R62, UR36, RZ ;  /* 0x000000243e003c24 */ /* 0x002fe8000f8e02ff */
[----:B---3--:R-:W-:Y:S05]  /*6550*/  @P3 IMAD.WIDE R2, R0, 0x4, R2 ;  /* 0x0000000400023825 */ /* 0x008fea00078e0202 */
[----:B--2--5:R2:W5:Y:S02]  /*6560*/  @P3 LDG.E R24, desc[UR4][R2.64] ;  /* 0x0000000402183981 */ /* 0x024564000c1e1900 */
[----:B--2---:R-:W3:Y:S02]  /*6570*/  @!P3 LDC R24, c[0x0][0x8a0] ;  /* 0x00022800ff18bb82 */ /* 0x004ee40000000800 */
.L_x_100:
[----:B-----5:R-:W-:Y:S01]  /*6580*/  FSETP.NEU.AND P3, PT, R26, RZ, PT ;  /* 0x000000ff1a00720b */ /* 0x020fe20003f6d000 */
[----:B------:R-:W-:Y:S01]  /*6590*/  IMAD.SHL.U32 R89, R27, 0x4, RZ ;  /* 0x000000041b597824 */ /* 0x000fe200078e00ff */
[----:B------:R-:W-:Y:S01]  /*65a0*/  SEL R4, RZ, 0xffffffff, P2 ;  /* 0xffffffffff047807 */ /* 0x000fe20001000000 */
[----:B------:R-:W-:Y:S01]  /*65b0*/  BSSY B1, `(.L_x_101) ;  /* 0x0000043000017945 */ /* 0x000fe20003800000 */
[----:B------:R-:W-:Y:S01]  /*65c0*/  @P1 LOP3.LUT P2, RZ, R64, 0xff, RZ, 0xc0, !PT ;  /* 0x000000ff40ff1812 */ /* 0x000fe2000784c0ff */
[----:B------:R-:W-:Y:S01]  /*65d0*/  VIADD R82, R89, UR43 ;  /* 0x0000002b59527c36 */ /* 0x000fe20008000000 */
[----:B------:R-:W-:Y:S01]  /*65e0*/  @P1 SEL R3, RZ, 0xffffffff, P3 ;  /* 0xffffffffff031807 */ /* 0x000fe20001800000 */
[----:B------:R-:W-:Y:S01]  /*65f0*/  IMAD.MOV.U32 R90, RZ, RZ, 0x1 ;  /* 0x00000001ff5a7424 */ /* 0x000fe200078e00ff */
[----:B------:R-:W-:Y:S01]  /*6600*/  LEA R85, R22, UR43, 0x3 ;  /* 0x0000002b16557c11 */ /* 0x000fe2000f8e18ff */
[----:B------:R-:W-:Y:S01]  /*6610*/  IMAD.MOV.U32 R88, RZ, RZ, RZ ;  /* 0x000000ffff587224 */ /* 0x000fe200078e00ff */
[----:B------:R-:W-:Y:S02]  /*6620*/  @P0 SEL R3, R4, R3, !P2 ;  /* 0x0000000304030207 */ /* 0x000fe40005000000 */
[----:B------:R-:W-:Y:S02]  /*6630*/  CS2R R58, SRZ ;  /* 0x00000000003a7805 */ /* 0x000fe4000001ff00 */
[----:B------:R-:W-:Y:S02]  /*6640*/  SHF.L.U32 R2, R73, 0x1f, RZ ;  /* 0x0000001f49027819 */ /* 0x000fe400000006ff */
[----:B------:R-:W-:Y:S02]  /*6650*/  CS2R R56, SRZ ;  /* 0x0000000000387805 */ /* 0x000fe4000001ff00 */
[----:B------:R-:W-:Y:S02]  /*6660*/  @P1 LOP3.LUT R3, R3, 0x1, RZ, 0xc0, !PT ;  /* 0x0000000103031812 */ /* 0x000fe400078ec0ff */
[----:B------:R-:W-:Y:S02]  /*6670*/  CS2R R54, SRZ ;  /* 0x0000000000367805 */ /* 0x000fe4000001ff00 */
[----:B------:R-:W-:Y:S02]  /*6680*/  PLOP3.LUT P2, PT, PT, PT, UP1, 0x80, 0x8 ;  /* 0x000000000008781c */ /* 0x000fe40003f4f018 */
[----:B------:R-:W-:Y:S02]  /*6690*/  CS2R R52, SRZ ;  /* 0x0000000000347805 */ /* 0x000fe4000001ff00 */
[----:B------:R-:W-:Y:S02]  /*66a0*/  ISETP.NE.U32.OR P6, PT, R3, 0x1, !P1 ;  /* 0x000000010300780c */ /* 0x000fe40004fc5470 */
[----:B------:R-:W-:Y:S02]  /*66b0*/  CS2R R50, SRZ ;  /* 0x0000000000327805 */ /* 0x000fe4000001ff00 */
[----:B------:R-:W-:Y:S02]  /*66c0*/  LEA.HI R25, R22, R22, RZ, 0x1 ;  /* 0x0000001616197211 */ /* 0x000fe400078f08ff */
[----:B------:R-:W-:Y:S02]  /*66d0*/  CS2R R48, SRZ ;  /* 0x0000000000307805 */ /* 0x000fe4000001ff00 */
[----:B------:R-:W-:Y:S02]  /*66e0*/  LOP3.LUT P4, R70, R64, 0xff, RZ, 0xc0, !PT ;  /* 0x000000ff40467812 */ /* 0x000fe4000788c0ff */
[----:B------:R-:W-:Y:S02]  /*66f0*/  CS2R R46, SRZ ;  /* 0x00000000002e7805 */ /* 0x000fe4000001ff00 */
[----:B------:R-:W-:Y:S01]  /*6700*/  SEL R3, RZ, 0xffffffff, P3 ;  /* 0xffffffffff037807 */ /* 0x000fe20001800000 */
[C---:B-1----:R-:W-:Y:S01]  /*6710*/  IMAD.SHL.U32 R0, R25.reuse, 0x80, RZ ;  /* 0x0000008019007824 */ /* 0x042fe200078e00ff */
[----:B------:R-:W-:Y:S02]  /*6720*/  LOP3.LUT R25, R25, 0xffe, RZ, 0xc0, !PT ;  /* 0x00000ffe19197812 */ /* 0x000fe400078ec0ff */
[----:B------:R-:W-:Y:S02]  /*6730*/  CS2R R44, SRZ ;  /* 0x00000000002c7805 */ /* 0x000fe4000001ff00 */
[----:B------:R-:W-:Y:S01]  /*6740*/  P2R R80, PR, RZ, 0x40 ;  /* 0x00000040ff507803 */ /* 0x000fe20000000000 */
[----:B------:R-:W-:Y:S01]  /*6750*/  VIADD R28, R82, 0x400 ;  /* 0x00000400521c7836 */ /* 0x000fe20000000000 */
[----:B------:R-:W-:Y:S01]  /*6760*/  @P2 SEL R3, R4, R3, !P4 ;  /* 0x0000000304032207 */ /* 0x000fe20006000000 */
[----:B------:R-:W-:Y:S01]  /*6770*/  IMAD.IADD R25, R22, 0x1, -R25 ;  /* 0x0000000116197824 */ /* 0x000fe200078e0a19 */
[----:B------:R-:W-:Y:S01]  /*6780*/  @P6 SHF.L.U32 R5, RZ, 0x1f, RZ ;  /* 0x0000001fff056819 */ /* 0x000fe200000006ff */
[----:B------:R-:W-:Y:S01]  /*6790*/  IMAD.IADD R81, R74, 0x1, R82 ;  /* 0x000000014a517824 */ /* 0x000fe200078e0252 */
[----:B------:R-:W-:Y:S02]  /*67a0*/  LOP3.LUT R0, R0, 0xffffff00, RZ, 0xc0, !PT ;  /* 0xffffff0000007812 */ /* 0x000fe400078ec0ff */
[----:B------:R-:W1:Y:S01]  /*67b0*/  @P6 SYNCS.PHASECHK.TRANS64.TRYWAIT P1, [UR43+0x40], R5 ;  /* 0x00004005ff0065a7 */ /* 0x000e62000802112b */
[----:B------:R-:W-:Y:S02]  /*67c0*/  LOP3.LUT R3, R3, 0x1, RZ, 0xc0, !PT ;  /* 0x0000000103037812 */ /* 0x000fe400078ec0ff */
[----:B------:R-:W-:Y:S02]  /*67d0*/  IMAD.IADD R0, R23, 0x1, R0 ;  /* 0x0000000117007824 */ /* 0x000fe400078e0200 */
[----:B------:R-:W-:Y:S02]  /*67e0*/  ISETP.NE.U32.AND P5, PT, R3, 0x1, PT ;  /* 0x000000010300780c */ /* 0x000fe40003fa5070 */
[----:B------:R-:W-:Y:S02]  /*67f0*/  IMAD R25, R25, 0x100000, R0 ;  /* 0x0010000019197824 */ /* 0x000fe400078e0200 */
[----:B------:R-:W-:Y:S01]  /*6800*/  P2R R91, PR, RZ, 0x20 ;  /* 0x00000020ff5b7803 */ /* 0x000fe20000000000 */
[----:B------:R2:W4:Y:S01]  /*6810*/  SYNCS.PHASECHK.TRANS64.TRYWAIT P0, [R85+URZ+0xb0], R2 ;  /* 0x0000b002550075a7 */ /* 0x00052200080011ff */
[----:B-1----:R-:W-:Y:S01]  /*6820*/  @P6 SEL R90, RZ, 0x1, !P1 ;  /* 0x00000001ff5a6807 */ /* 0x002fe20004800000 */
[----:B--2---:R-:W-:Y:S06]  /*6830*/  @!P6 BRA `(.L_x_102) ;  /* 0x000000000068e947 */ /* 0x004fec0003800000 */
[C---:B------:R-:W-:Y:S01]  /*6840*/  @P5 IMAD R5, R75.reuse, 0x4, R28 ;  /* 0x000000044b055824 */ /* 0x040fe200078e021c */
[----:B------:R-:W-:Y:S01]  /*6850*/  ISETP.NE.AND P1, PT, R90, RZ, PT ;  /* 0x000000ff5a00720c */ /* 0x000fe20003f25270 */
[----:B------:R-:W-:Y:S01]  /*6860*/  @P5 IMAD R4, R75, 0x4, R82 ;  /* 0x000000044b045824 */ /* 0x000fe200078e0252 */
[----:B------:R-:W-:Y:S01]  /*6870*/  BSSY B0, `(.L_x_103) ;  /* 0x000000e000007945 */ /* 0x000fe20003800000 */
[----:B------:R-:W-:Y:S01]  /*6880*/  IMAD.MOV.U32 R58, RZ, RZ, RZ ;  /* 0x000000ffff3a7224 */ /* 0x000fe200078e00ff */
[----:B------:R-:W-:Y:S01]  /*6890*/  CS2R R54, SRZ ;  /* 0x0000000000367805 */ /* 0x000fe2000001ff00 */
[----:B------:R-:W-:Y:S01]  /*68a0*/  @P5 IMAD.IADD R5, R74, 0x1, R5 ;  /* 0x000000014a055824 */ /* 0x000fe200078e0205 */
[----:B------:R-:W-:Y:S02]  /*68b0*/  CS2R R52, SRZ ;  /* 0x0000000000347805 */ /* 0x000fe4000001ff00 */
[----:B------:R-:W-:Y:S02]  /*68c0*/  CS2R R56, SRZ ;  /* 0x0000000000387805 */ /* 0x000fe4000001ff00 */
[----:B------:R-:W-:Y:S02]  /*68d0*/  CS2R R46, SRZ ;  /* 0x00000000002e7805 */ /* 0x000fe4000001ff00 */
[----:B------:R-:W-:Y:S02]  /*68e0*/  CS2R R44, SRZ ;  /* 0x00000000002c7805 */ /* 0x000fe4000001ff00 */
[----:B------:R-:W-:Y:S02]  /*68f0*/  CS2R R50, SRZ ;  /* 0x0000000000327805 */ /* 0x000fe4000001ff00 */
[----:B------:R-:W-:Y:S01]  /*6900*/  CS2R R48, SRZ ;  /* 0x0000000000307805 */ /* 0x000fe2000001ff00 */
[----:B------:R-:W-:Y:S06]  /*6910*/  @P1 BRA `(.L_x_104) ;  /* 0x00000000000c1947 */ /* 0x000fec0003800000 */
[----:B------:R-:W-:Y:S04]  /*6920*/  SHF.L.U32 R3, RZ, 0x1f, RZ ;  /* 0x0000001fff037819 */ /* 0x000fe800000006ff */
[----:B------:R-:W1:Y:S02]  /*6930*/  SYNCS.PHASECHK.TRANS64.TRYWAIT P1, [UR43+0x40], R3 ;  /* 0x00004003ff0075a7 */ /* 0x000e64000802112b */
[----:B-1----:R-:W-:Y:S05]  /*6940*/  @!P1 BRA `(.L_x_105) ;  /* 0x0000004800a09947 */ /* 0x002fea0003800000 */
.L_x_104:
[----:B------:R-:W-:Y:S05]  /*6950*/  BSYNC B0 ;  /* 0x0000000000007941 */ /* 0x000fea0003800000 */
.L_x_103:
[----:B------:R-:W-:Y:S01]  /*6960*/  ISETP.NE.AND P1, PT, R91, RZ, PT ;  /* 0x000000ff5b00720c */ /* 0x000fe20003f25270 */
[----:B------:R-:W-:Y:S11]  /*6970*/  HFMA2 R88, -RZ, RZ, 0, 5.9604644775390625e-08 ;  /* 0x00000001ff587431 */ /* 0x000ff600000001ff */
[----:B------:R-:W-:Y:S01]  /*6980*/  @!UPT UIADD3 URZ, UPT, UPT, URZ, URZ, URZ ;  /* 0x000000fffffff290 */ /* 0x000fe2000fffe0ff */
[----:B------:R-:W-:Y:S05]  /*6990*/  @P1 WARPSYNC.ALL ;  /* 0x0000000000001948 */ /* 0x000fea0003800000 */
[----:B------:R2:W1:Y:S04]  /*69a0*/  @P1 LDSM.16.M88.4 R52, [R4+0x400] ;  /* 0x000400000434183b */ /* 0x0004680000000200 */
[----:B------:R2:W1:Y:S04]  /*69b0*/  @P1 LDSM.16.M88.4 R56, [R5] ;  /* 0x000000000538183b */ /* 0x0004680000000200 */
[----:B------:R2:W1:Y:S04]  /*69c0*/  @P1 LDSM.16.M88.4 R44, [R89+UR43+0x400] ;  /* 0x0004002b592c183b */ /* 0x0004680008000200 */
[----:B------:R2:W1:Y:S02]  /*69d0*/  @P1 LDSM.16.M88.4 R48, [R81+0x400] ;  /* 0x000400005130183b */ /* 0x0004640000000200 */
.L_x_102:
[----:B------:R-:W-:Y:S05]  /*69e0*/  BSYNC B1 ;  /* 0x0000000000017941 */ /* 0x000fea0003800000 */
.L_x_101:
[----:B-1----:R-:W-:Y:S04]  /*69f0*/  SHF.R.U32.HI R0, RZ, 0x15, R25 ;  /* 0x00000015ff007819 */ /* 0x002fe80000011619 */
[----:B------:R-:W-:Y:S01]  /*6a00*/  LOP3.LUT P1, RZ, R0, 0x3, R65, 0x48, !PT ;  /* 0x0000000300ff7812 */ /* 0x000fe20007824841 */
[----:B------:R-:W-:Y:S01]  /*6a10*/  @!UPT UIADD3 URZ, UPT, UPT, URZ, URZ, URZ ;  /* 0x000000fffffff290 */ /* 0x000fe2000fffe0ff */
[----:B----4-:R-:W-:Y:S11]  /*6a20*/  @P0 BRA `(.L_x_106) ;  /* 0x0000000000080947 */ /* 0x010ff60003800000 */
[----:B------:R-:W1:Y:S02]  /*6a30*/  SYNCS.PHASECHK.TRANS64.TRYWAIT P0, [R85+URZ+0xb0], R2 ;  /* 0x0000b002550075a7 */ /* 0x000e6400080011ff */
[----:B-1----:R-:W-:Y:S05]  /*6a40*/  @!P0 BRA `(.L_x_107) ;  /* 0x0000004800788947 */ /* 0x002fea0003800000 */
.L_x_106:
[----:B------:R-:W-:Y:S05]  /*6a50*/  @!P1 BRA `(.L_x_108) ;  /* 0x0000000000409947 */ /* 0x000fea0003800000 */
[----:B------:R-:W2:Y:S01]  /*6a60*/  LDCU.64 UR8, c[0x4][0x70] ;  /* 0x01000e00ff0877ac */ /* 0x000ea20008000a00 */
[----:B------:R-:W-:Y:S01]  /*6a70*/  MOV R3, 0x0 ;  /* 0x0000000000037802 */ /* 0x000fe20000000f00 */
[----:B------:R-:W-:Y:S02]  /*6a80*/  HFMA2 R12, -RZ, RZ, 0, 5.9604644775390625e-08 ;  /* 0x00000001ff0c7431 */ /* 0x000fe400000001ff */
[----:B------:R-:W-:Y:S02]  /*6a90*/  IMAD.MOV.U32 R8, RZ, RZ, 0x192 ;  /* 0x00000192ff087424 */ /* 0x000fe400078e00ff */
[----:B------:R-:W-:Y:S01]  /*6aa0*/  IMAD.MOV.U32 R13, RZ, RZ, RZ ;  /* 0x000000ffff0d7224 */ /* 0x000fe200078e00ff */
[----:B------:R-:W4:Y:S01]  /*6ab0*/  LDCU.64 UR6, c[0x4][0x78] ;  /* 0x01000f00ff0677ac */ /* 0x000f220008000a00 */
[----:B-1----:R-:W1:Y:S01]  /*6ac0*/  LDC.64 R2, c[0x4][R3] ;  /* 0x0100000003027b82 */ /* 0x002e620000000a00 */
[----:B------:R-:W5:Y:S01]  /*6ad0*/  LDCU.64 UR4, c[0x4][0x10] ;  /* 0x01000200ff0477ac */ /* 0x000f620008000a00 */
[----:B--2---:R-:W-:Y:S01]  /*6ae0*/  MOV R5, UR9 ;  /* 0x0000000900057c02 */ /* 0x004fe20008000f00 */
[----:B------:R-:W-:Y:S01]  /*6af0*/  IMAD.U32 R4, RZ, RZ, UR8 ;  /* 0x00000008ff047e24 */ /* 0x000fe2000f8e00ff */
[----:B----4-:R-:W-:Y:S01]  /*6b00*/  MOV R7, UR7 ;  /* 0x0000000700077c02 */ /* 0x010fe20008000f00 */
[----:B------:R-:W-:Y:S01]  /*6b10*/  IMAD.U32 R6, RZ, RZ, UR6 ;  /* 0x00000006ff067e24 */ /* 0x000fe2000f8e00ff */
[----:B-----5:R-:W-:Y:S01]  /*6b20*/  MOV R11, UR5 ;  /* 0x00000005000b7c02 */ /* 0x020fe20008000f00 */
[----:B------:R-:W-:Y:S02]  /*6b30*/  IMAD.U32 R10, RZ, RZ, UR4 ;  /* 0x00000004ff0a7e24 */ /* 0x000fe4000f8e00ff */
[----:B------:R-:W-:Y:S07]  /*6b40*/  LEPC R20, `(.L_x_108) ;  /* 0x000000001014794e */ /* 0x000fee0000000000 */
[----:B-1-3--:R-:W-:Y:S05]  /*6b50*/  CALL.ABS.NOINC R2 ;  /* 0x0000000002007343 */ /* 0x00afea0003c00000 */
.L_x_108:
[----:B------:R-:W-:Y:S05]  /*6b60*/  WARPSYNC.ALL ;  /* 0x0000000000007948 */ /* 0x000fea0003800000 */
[----:B------:R-:W-:Y:S01]  /*6b70*/  R2UR UR4, R25 ;  /* 0x00000000190472ca */ /* 0x000fe200000e0000 */
[----:B------:R-:W-:Y:S01]  /*6b80*/  BSSY.RECONVERGENT B0, `(.L_x_109) ;  /* 0x000003c000007945 */ /* 0x000fe20003800200 */
[----:B------:R-:W-:Y:S02]  /*6b90*/  SHF.L.U32 R87, R75, 0x2, RZ ;  /* 0x000000024b577819 */ /* 0x000fe400000006ff */
[----:B------:R-:W-:Y:S02]  /*6ba0*/  ISETP.NE.AND P0, PT, R76, RZ, PT ;  /* 0x000000ff4c00720c */ /* 0x000fe40003f05270 */
[----:B------:R-:W-:Y:S04]  /*6bb0*/  IADD3 R83, PT, PT, R28, R87, RZ ;  /* 0x000000571c537210 */ /* 0x000fe80007ffe0ff */
[----:B------:R-:W-:Y:S03]  /*6bc0*/  IADD3 R84, PT, PT, R74, R83, RZ ;  /* 0x000000534a547210 */ /* 0x000fe60007ffe0ff */
[----:B--2---:R-:W3:Y:S02]  /*6bd0*/  LDTM.16dp128bit.x8 R4, tmem[UR4] ;  /* 0x00000004000479ee */ /* 0x004ee40008180000 */
[C---:B---3--:R-:W-:Y:S01]  /*6be0*/  FMUL R3, R24.reuse, R4 ;  /* 0x0000000418037220 */ /* 0x048fe20000400000 */
[C---:B------:R-:W-:Y:S01]  /*6bf0*/  FMUL R0, R24.reuse, R5 ;  /* 0x0000000518007220 */ /* 0x040fe20000400000 */
[C---:B------:R-:W-:Y:S01]  /*6c00*/  FMUL R5, R24.reuse, R6 ;  /* 0x0000000618057220 */ /* 0x040fe20000400000 */
[----:B-1----:R-:W-:Y:S01]  /*6c10*/  FMUL R2, R24, R7 ;  /* 0x0000000718027220 */ /* 0x002fe20000400000 */
[----:B------:R-:W-:Y:S01]  /*6c20*/  FFMA R28, R26, R44, R3 ;  /* 0x0000002c1a1c7223 */ /* 0x000fe20000000003 */
[----:B------:R-:W-:Y:S01]  /*6c30*/  FMUL R7, R24, R8 ;  /* 0x0000000818077220 */ /* 0x000fe20000400000 */
        /* <DEDUP_REMOVED lines=9> */
[----:B------:R1:W-:Y:S01]  /*6cd0*/  STSM.16.M88.4 [R82+0x400], R28 ;  /* 0x0004001c52007844 */ /* 0x0003e20000000200 */
        /* <DEDUP_REMOVED lines=14> */
[C---:B------:R-:W-:Y:S01]  /*6dc0*/  FFMA R40, R26.reuse, R56, R15 ;  /* 0x000000381a287223 */ /* 0x040fe2000000000f */
[C---:B------:R-:W-:Y:S01]  /*6dd0*/  FFMA R41, R26.reuse, R57, R12 ;  /* 0x000000391a297223 */ /* 0x040fe2000000000c */
[C---:B------:R-:W-:Y:S01]  /*6de0*/  FFMA R42, R26.reuse, R58, R17 ;  /* 0x0000003a1a2a7223 */ /* 0x040fe20000000011 */
[----:B------:R1:W-:Y:S01]  /*6df0*/  STSM.16.M88.4 [R83], R36 ;  /* 0x0000002453007844 */ /* 0x0003e20000000200 */
[----:B------:R-:W-:Y:S05]  /*6e00*/  FFMA R43, R26, R59, R14 ;  /* 0x0000003b1a2b7223 */ /* 0x000fea000000000e */
[----:B------:R1:W-:Y:S01]  /*6e10*/  STSM.16.M88.4 [R84], R40 ;  /* 0x0000002854007844 */ /* 0x0003e20000000200 */
[----:B------:R-:W-:Y:S01]  /*6e20*/  @!PT LDS RZ, [RZ] ;  /* 0x00000000fffff984 */ /* 0x000fe20000000800 */
[----:B------:R-:W-:Y:S01]  /*6e30*/  @!PT LDS RZ, [RZ] ;  /* 0x00000000fffff984 */ /* 0x000fe20000000800 */
[----:B------:R-:W-:Y:S01]  /*6e40*/  @!PT LDS RZ, [RZ] ;  /* 0x00000000fffff984 */ /* 0x000fe20000000800 */
[----:B------:R-:W-:Y:S01]  /*6e50*/  @!PT LDS RZ, [RZ] ;  /* 0x00000000fffff984 */ /* 0x000fe20000000800 */
[----:B------:R2:W-:Y:S06]  /*6e60*/  MEMBAR.ALL.CTA ;  /* 0x0000000000007992 */ /* 0x0005ec0000008000 */
[----:B--2---:R-:W2:Y:S02]  /*6e70*/  FENCE.VIEW.ASYNC.S ;  /* 0x00000000000073c6 */ /* 0x004ea40000000000 */
[----:B--2---:R-:W-:Y:S06]  /*6e80*/  BAR.SYNC.DEFER_BLOCKING 0x1, 0x80 ;  /* 0x0042000000007b1d */ /* 0x004fec0000010000 */
[----:B------:R-:W-:Y:S05]  /*6e90*/  @P0 BRA `(.L_x_110) ;  /* 0x0000000000280947 */ /* 0x000fea0003800000 */
[----:B------:R-:W-:Y:S01]  /*6ea0*/  UIADD3 UR4, UPT, UPT, UR43, 0x400, URZ ;  /* 0x000004002b047890 */ /* 0x000fe2000fffe0ff */
[----:B------:R-:W-:Y:S05]  /*6eb0*/  UMOV UR51, UR36 ;  /* 0x0000002400337c82 */ /* 0x000fea0008000000 */
[----:B------:R-:W-:Y:S01]  /*6ec0*/  MOV R69, UR4 ;  /* 0x0000000400457c02 */ /* 0x000fe20008000f00 */
[----:B------:R-:W-:Y:S03]  /*6ed0*/  UIADD3 UR4, UP0, UPT, UR54, 0x680, URZ ;  /* 0x0000068036047890 */ /* 0x000fe6000ff1e0ff */
[----:B------:R-:W-:Y:S01]  /*6ee0*/  R2UR UR48, R69 ;  /* 0x00000000453072ca */ /* 0x000fe200000e0000 */
[----:B------:R-:W-:Y:S11]  /*6ef0*/  UIADD3.X UR5, UPT, UPT, URZ, UR55, URZ, UP0, !UPT ;  /* 0x00000037ff057290 */ /* 0x000ff600087fe4ff */
[----:B------:R-:W-:Y:S01]  /*6f00*/  @!UPT UIADD3 URZ, UPT, UPT, URZ, URZ, URZ ;  /* 0x000000fffffff290 */ /* 0x000fe2000fffe0ff */
[----:B------:R2:W-:Y:S01]  /*6f10*/  UTMASTG.3D [UR48], [UR4] ;  /* 0x00000030040073b5 */ /* 0x0005e20008010000 */
[----:B------:R0:W-:Y:S01]  /*6f20*/  UTMACMDFLUSH ;  /* 0x00000000000079b7 */ /* 0x0001e20000000000 */
[----:B--2---:R-:W-:Y:S04]  /*6f30*/  DEPBAR.LE SB0, 0x1 ;  /* 0x000080400000791a */ /* 0x004fe80000000000 */
.L_x_110:
[----:B------:R-:W-:Y:S05]  /*6f40*/  BSYNC.RECONVERGENT B0 ;  /* 0x0000000000007941 */ /* 0x000fea0003800200 */
.L_x_109:
[----:B------:R-:W-:Y:S01]  /*6f50*/  BAR.SYNC.DEFER_BLOCKING 0x1, 0x80 ;  /* 0x0042000000007b1d */ /* 0x000fe20000010000 */
[----:B------:R-:W-:Y:S01]  /*6f60*/  ISETP.NE.AND P1, PT, R80, RZ, PT ;  /* 0x000000ff5000720c */ /* 0x000fe20003f25270 */
[----:B------:R-:W-:Y:S01]  /*6f70*/  UISETP.NE.AND UP0, UPT, UR52, URZ, UPT ;  /* 0x000000ff3400728c */ /* 0x000fe2000bf05270 */
[----:B------:R-:W-:Y:S11]  /*6f80*/  LEA R3, R88, UR43, 0x3 ;  /* 0x0000002b58037c11 */ /* 0x000ff6000f8e18ff */
[----:B------:R-:W-:Y:S01]  /*6f90*/  @P1 SHF.L.U32 R4, RZ, 0x1f, RZ ;  /* 0x0000001fff041819 */ /* 0x000fe200000006ff */
[----:B------:R-:W-:Y:S06]  /*6fa0*/  BRA.U !UP0, `(.L_x_111) ;  /* 0x0000000108247547 */ /* 0x000fec000b800000 */
[----:B------:R-:W2:Y:S01]  /*6fb0*/  S2R R0, SR_CgaCtaId ;  /* 0x0000000000007919 */ /* 0x000ea20000008800 */
[----:B------:R-:W-:Y:S01]  /*6fc0*/  IMAD.U32 R2, RZ, RZ, UR47 ;  /* 0x0000002fff027e24 */ /* 0x000fe2000f8e00ff */
[----:B------:R-:W-:Y:S04]  /*6fd0*/  UIADD3 UR4, UPT, UPT, UR47, 0x1, URZ ;  /* 0x000000012f047890 */ /* 0x000fe8000fffe0ff */
[----:B------:R-:W-:Y:S01]  /*6fe0*/  @P1 LEA R2, R2, UR43, 0x3 ;  /* 0x0000002b02021c11 */ /* 0x000fe2000f8e18ff */
[----:B------:R-:W-:Y:S04]  /*6ff0*/  UISETP.NE.AND UP0, UPT, UR4, 0x4, UPT ;  /* 0x000000040400788c */ /* 0x000fe8000bf05270 */
[----:B------:R-:W-:Y:S01]  /*7000*/  @P1 VIADD R5, R2, 0x60 ;  /* 0x0000006002051836 */ /* 0x000fe20000000000 */
[----:B------:R-:W-:Y:S04]  /*7010*/  USEL UR47, UR4, URZ, UP0 ;  /* 0x000000ff042f7287 */ /* 0x000fe80008000000 */
[----:B--2---:R-:W-:Y:S04]  /*7020*/  @P1 PRMT R0, R0, 0x654, R5 ;  /* 0x0000065400001816 */ /* 0x004fe80000000005 */
[----:B------:R2:W-:Y:S04]  /*7030*/  @P1 SYNCS.ARRIVE.TRANS64.RED.A1T0 RZ, [R0+URZ], RZ ;  /* 0x000000ff00ff19a7 */ /* 0x0005e800081004ff */
.L_x_111:
[----:B------:R-:W3:Y:S01]  /*7040*/  @P1 SYNCS.PHASECHK.TRANS64.TRYWAIT P0, [R3+URZ+0x40], R4 ;  /* 0x00004004030015a7 */ /* 0x000ee200080011ff */
[----:B------:R-:W-:Y:S01]  /*7050*/  BSSY B1, `(.L_x_112) ;  /* 0x0000017000017945 */ /* 0x000fe20003800000 */
[----:B---3--:R-:W-:Y:S03]  /*7060*/  @P1 SEL R90, RZ, 0x1, !P0 ;  /* 0x00000001ff5a1807 */ /* 0x008fe60004000000 */
[----:B------:R-:W-:Y:S05]  /*7070*/  @!P1 BRA `(.L_x_113) ;  /* 0x0000000000509947 */ /* 0x000fea0003800000 */
[----:B------:R-:W-:Y:S01]  /*7080*/  ISETP.NE.AND P1, PT, R91, RZ, PT ;  /* 0x000000ff5b00720c */ /* 0x000fe20003f25270 */
[----:B------:R-:W-:Y:S01]  /*7090*/  BSSY B0, `(.L_x_114) ;  /* 0x000000a000007945 */ /* 0x000fe20003800000 */
[----:B------:R-:W-:Y:S11]  /*70a0*/  ISETP.NE.AND P0, PT, R90, RZ, PT ;  /* 0x000000ff5a00720c */ /* 0x000ff60003f05270 */
[----:B------:R-:W-:Y:S04]  /*70b0*/  @P1 IMAD R4, R88, 0x2000, R89 ;  /* 0x0000200058041824 */ /* 0x000fe800078e0259 */
[----:B------:R-:W-:Y:S05]  /*70c0*/  @P1 VIADD R2, R4, UR43 ;  /* 0x0000002b04021c36 */ /* 0x000fea0008000000 */
[----:B------:R-:W-:Y:S01]  /*70d0*/  @P1 IADD3 R5, PT, PT, R87, R2, RZ ;  /* 0x0000000257051210 */ /* 0x000fe20007ffe0ff */
[----:B------:R-:W-:Y:S01]  /*70e0*/  @P1 IMAD.IADD R2, R74, 0x1, R2 ;  /* 0x000000014a021824 */ /* 0x000fe200078e0202 */
[----:B------:R-:W-:Y:S06]  /*70f0*/  @P0 BRA `(.L_x_115) ;  /* 0x00000000000c0947 */ /* 0x000fec0003800000 */
[----:B--2---:R-:W-:Y:S04]  /*7100*/  SHF.L.U32 R0, RZ, 0x1f, RZ ;  /* 0x0000001fff007819 */ /* 0x004fe800000006ff */
[----:B------:R-:W2:Y:S02]  /*7110*/  SYNCS.PHASECHK.TRANS64.TRYWAIT P0, [R3+URZ+0x40], R0 ;  /* 0x00004000030075a7 */ /* 0x000ea400080011ff */
[----:B--2---:R-:W-:Y:S05]  /*7120*/  @!P0 BRA `(.L_x_116) ;  /* 0x0000004000d48947 */ /* 0x004fea0003800000 */
.L_x_115:
[----:B------:R-:W-:Y:S05]  /*7130*/  BSYNC B0 ;  /* 0x0000000000007941 */ /* 0x000fea0003800000 */
.L_x_114:
[----:B------:R-:W-:Y:S02]  /*7140*/  ISETP.NE.AND P0, PT, R91, RZ, PT ;  /* 0x000000ff5b00720c */ /* 0x000fe40003f05270 */
[----:B------:R-:W-:Y:S11]  /*7150*/  IADD3 R88, PT, PT, R88, 0x1, RZ ;  /* 0x0000000158587810 */ /* 0x000ff60007ffe0ff */
[----:B--2---:R-:W-:Y:S01]  /*7160*/  @P0 IMAD.IADD R0, R74, 0x1, R5 ;  /* 0x000000014a000824 */ /* 0x004fe200078e0205 */
[----:B------:R-:W-:Y:S05]  /*7170*/  @P0 WARPSYNC.ALL ;  /* 0x0000000000000948 */ /* 0x000fea0003800000 */
[----:B------:R3:W4:Y:S04]  /*7180*/  @P0 LDSM.16.M88.4 R44, [R4+UR43+0x400] ;  /* 0x0004002b042c083b */ /* 0x0007280008000200 */
[----:B------:R3:W2:Y:S04]  /*7190*/  @P0 LDSM.16.M88.4 R48, [R2+0x400] ;  /* 0x000400000230083b */ /* 0x0006a80000000200 */
[----:B------:R3:W1:Y:S04]  /*71a0*/  @P0 LDSM.16.M88.4 R52, [R5+0x400] ;  /* 0x000400000534083b */ /* 0x0006680000000200 */
[----:B------:R3:W1:Y:S02]  /*71b0*/  @P0 LDSM.16.M88.4 R56, [R0+0x400] ;  /* 0x000400000038083b */ /* 0x0006640000000200 */
.L_x_113:
[----:B------:R-:W-:Y:S05]  /*71c0*/  BSYNC B1 ;  /* 0x0000000000017941 */ /* 0x000fea0003800000 */
.L_x_112:
[----:B--23--:R-:W-:Y:S05]  /*71d0*/  VIADD R0, R25, 0x20 ;  /* 0x0000002019007836 */ /* 0x00cfea0000000000 */
[----:B------:R-:W-:Y:S04]  /*71e0*/  SHF.R.U32.HI R0, RZ, 0x15, R0 ;  /* 0x00000015ff007819 */ /* 0x000fe80000011600 */
[----:B------:R-:W-:Y:S11]  /*71f0*/  LOP3.LUT P0, RZ, R0, 0x3, R65, 0x48, !PT ;  /* 0x0000000300ff7812 */ /* 0x000ff60007804841 */
[----:B------:R-:W-:Y:S02]  /*7200*/  @!UPT UIADD3 URZ, UPT, UPT, URZ, URZ, URZ ;  /* 0x000000fffffff290 */ /* 0x000fe4000fffe0ff */
[----:B------:R-:W-:Y:S05]  /*7210*/  @!P0 BRA `(.L_x_117) ;  /* 0x0000000000408947 */ /* 0x000fea0003800000 */
[----:B------:R-:W2:Y:S01]  /*7220*/  LDCU.64 UR8, c[0x4][0x70] ;  /* 0x01000e00ff0877ac */ /* 0x000ea20008000a00 */
[----:B------:R-:W-:Y:S01]  /*7230*/  MOV R3, 0x0 ;  /* 0x0000000000037802 */ /* 0x000fe20000000f00 */
[----:B------:R-:W-:Y:S02]  /*7240*/  HFMA2 R12, -RZ, RZ, 0, 5.9604644775390625e-08 ;  /* 0x00000001ff0c7431 */ /* 0x000fe400000001ff */
[----:B------:R-:W-:Y:S02]  /*7250*/  IMAD.MOV.U32 R8, RZ, RZ, 0x192 ;  /* 0x00000192ff087424 */ /* 0x000fe400078e00ff */
[----:B------:R-:W-:Y:S01]  /*7260*/  IMAD.MOV.U32 R13, RZ, RZ, RZ ;  /* 0x000000ffff0d7224 */ /* 0x000fe200078e00ff */
[----:B------:R-:W3:Y:S01]  /*7270*/  LDCU.64 UR6, c[0x4][0x78] ;  /* 0x01000f00ff0677ac */ /* 0x000ee20008000a00 */
[----:B------:R-:W1:Y:S01]  /*7280*/  LDC.64 R2, c[0x4][R3] ;  /* 0x0100000003027b82 */ /* 0x000e620000000a00 */
[----:B------:R-:W5:Y:S01]  /*7290*/  LDCU.64 UR4, c[0x4][0x10] ;  /* 0x01000200ff0477ac */ /* 0x000f620008000a00 */
[----:B--2---:R-:W-:Y:S01]  /*72a0*/  MOV R5, UR9 ;  /* 0x0000000900057c02 */ /* 0x004fe20008000f00 */
[----:B------:R-:W-:Y:S01]  /*72b0*/  IMAD.U32 R4, RZ, RZ, UR8 ;  /* 0x00000008ff047e24 */ /* 0x000fe2000f8e00ff */
[----:B---3--:R-:W-:Y:S01]  /*72c0*/  MOV R7, UR7 ;  /* 0x0000000700077c02 */ /* 0x008fe20008000f00 */
[----:B------:R-:W-:Y:S01]  /*72d0*/  IMAD.U32 R6, RZ, RZ, UR6 ;  /* 0x00000006ff067e24 */ /* 0x000fe2000f8e00ff */
[----:B-----5:R-:W-:Y:S01]  /*72e0*/  MOV R11, UR5 ;  /* 0x00000005000b7c02 */ /* 0x020fe20008000f00 */
[----:B------:R-:W-:Y:S02]  /*72f0*/  IMAD.U32 R10, RZ, RZ, UR4 ;  /* 0x00000004ff0a7e24 */ /* 0x000fe4000f8e00ff */
[----:B------:R-:W-:Y:S07]  /*7300*/  LEPC R20, `(.L_x_117) ;  /* 0x000000001014794e */ /* 0x000fee0000000000 */
[----:B-1--4-:R-:W-:Y:S05]  /*7310*/  CALL.ABS.NOINC R2 ;  /* 0x0000000002007343 */ /* 0x012fea0003c00000 */
.L_x_117:
[----:B------:R-:W2:Y:S01]  /*7320*/  S2R R86, SR_CgaCtaId ;  /* 0x0000000000567919 */ /* 0x000ea20000008800 */
[----:B------:R-:W-:Y:S05]  /*7330*/  WARPSYNC.ALL ;  /* 0x0000000000007948 */ /* 0x000fea0003800000 */
[----:B------:R-:W-:Y:S01]  /*7340*/  R2UR UR4, R25 ;  /* 0x00000000190472ca */ /* 0x000fe200000e0000 */
[----:B------:R-:W-:Y:S01]  /*7350*/  BSSY.RECONVERGENT B0, `(.L_x_118) ;  /* 0x000003f000007945 */ /* 0x000fe20003800200 */
[----:B------:R-:W-:Y:S02]  /*7360*/  ISETP.NE.AND P6, PT, R80, RZ, PT ;  /* 0x000000ff5000720c */ /* 0x000fe40003fc5270 */
[----:B------:R-:W-:Y:S02]  /*7370*/  ISETP.NE.AND P0, PT, R76, RZ, PT ;  /* 0x000000ff4c00720c */ /* 0x000fe40003f05270 */
[----:B------:R-:W-:Y:S07]  /*7380*/  MOV R20, UR47 ;  /* 0x0000002f00147c02 */ /* 0x000fee0008000f00 */
[----:B------:R-:W3:Y:S02]  /*7390*/  LDTM.16dp128bit.x8 R4, tmem[UR4+0x20] ;  /* 0x00002004000479ee */ /* 0x000ee40008180000 */
[----:B------:R-:W-:Y:S02]  /*73a0*/  @P6 LEA R20, R20, UR43, 0x3 ;  /* 0x0000002b14146c11 */ /* 0x000fe4000f8e18ff */
[----:B------:R-:W-:Y:S02]  /*73b0*/  @P6 SHF.L.U32 R93, RZ, 0x1f, RZ ;  /* 0x0000001fff5d6819 */ /* 0x000fe400000006ff */
[----:B------:R-:W-:Y:S02]  /*73c0*/  @P6 IADD3 R21, PT, PT, R20, 0x60, RZ ;  /* 0x0000006014156810 */ /* 0x000fe40007ffe0ff */
[----:B------:R-:W-:Y:S01]  /*73d0*/  LEA R20, R88, UR43, 0x3 ;  /* 0x0000002b58147c11 */ /* 0x000fe2000f8e18ff */
[C---:B---3--:R-:W-:Y:S01]  /*73e0*/  FMUL R3, R24.reuse, R4 ;  /* 0x0000000418037220 */ /* 0x048fe20000400000 */
[C---:B------:R-:W-:Y:S01]  /*73f0*/  FMUL R0, R24.reuse, R5 ;  /* 0x0000000518007220 */ /* 0x040fe20000400000 */
[C---:B------:R-:W-:Y:S01]  /*7400*/  FMUL R5, R24.reuse, R6 ;  /* 0x0000000618057220 */ /* 0x040fe20000400000 */
[----:B------:R-:W-:Y:S01]  /*7410*/  FMUL R2, R24, R7 ;  /* 0x0000000718027220 */ /* 0x000fe20000400000 */
[----:B-1--4-:R-:W-:Y:S01]  /*7420*/  FFMA R28, R26, R44, R3 ;  /* 0x0000002c1a1c7223 */ /* 0x012fe20000000003 */
        /* <DEDUP_REMOVED lines=28> */
[----:B------:R1:W-:Y:S01]  /*75f0*/  STSM.16.M88.4 [R83+0x2000], R36 ;  /* 0x0020002453007844 */ /* 0x0003e20000000200 */
[----:B------:R-:W-:Y:S01]  /*7600*/  FFMA R43, R26, R59, R2 ;  /* 0x0000003b1a2b7223 */ /* 0x000fe20000000002 */
[----:B--2---:R-:W-:Y:S04]  /*7610*/  @P6 PRMT R21, R86, 0x654, R21 ;  /* 0x0000065456156816 */ /* 0x004fe80000000015 */
[----:B------:R1:W-:Y:S01]  /*7620*/  STSM.16.M88.4 [R84+0x2000], R40 ;  /* 0x0020002854007844 */ /* 0x0003e20000000200 */
        /* <DEDUP_REMOVED lines=8> */
[----:B------:R-:W-:Y:S02]  /*76b0*/  UIADD3 UR4, UP0, UPT, UR54, 0x680, URZ ;  /* 0x0000068036047890 */ /* 0x000fe4000ff1e0ff */
[----:B------:R-:W-:Y:S02]  /*76c0*/  UIADD3 UR9, UPT, UPT, UR49, 0x20, URZ ;  /* 0x0000002031097890 */ /* 0x000fe4000fffe0ff */
[----:B------:R-:W-:Y:S02]  /*76d0*/  UIADD3 UR8, UPT, UPT, UR43, 0x2400, URZ ;  /* 0x000024002b087890 */ /* 0x000fe4000fffe0ff */
[----:B------:R-:W-:Y:S01]  /*76e0*/  UIADD3.X UR5, UPT, UPT, URZ, UR55, URZ, UP0, !UPT ;  /* 0x00000037ff057290 */ /* 0x000fe200087fe4ff */
[----:B------:R-:W-:Y:S01]  /*76f0*/  UMOV UR10, UR50 ;  /* 0x00000032000a7c82 */ /* 0x000fe20008000000 */
[----:B------:R-:W-:Y:S07]  /*7700*/  UMOV UR11, UR36 ;  /* 0x00000024000b7c82 */ /* 0x000fee0008000000 */
[----:B------:R2:W-:Y:S01]  /*7710*/  UTMASTG.3D [UR8], [UR4] ;  /* 0x00000008040073b5 */ /* 0x0005e20008010000 */
[----:B------:R0:W-:Y:S01]  /*7720*/  UTMACMDFLUSH ;  /* 0x00000000000079b7 */ /* 0x0001e20000000000 */
[----:B--2---:R-:W-:Y:S04]  /*7730*/  DEPBAR.LE SB0, 0x1 ;  /* 0x000080400000791a */ /* 0x004fe80000000000 */
.L_x_119:
[----:B------:R-:W-:Y:S05]  /*7740*/  BSYNC.RECONVERGENT B0 ;  /* 0x0000000000007941 */ /* 0x000fea0003800200 */
.L_x_118:
[----:B------:R-:W-:Y:S01]  /*7750*/  BAR.SYNC.DEFER_BLOCKING 0x1, 0x80 ;  /* 0x0042000000007b1d */ /* 0x000fe20000010000 */
[----:B------:R-:W-:Y:S04]  /*7760*/  UIADD3 UR4, UPT, UPT, UR47, 0x1, URZ ;  /* 0x000000012f047890 */ /* 0x000fe8000fffe0ff */
[----:B------:R-:W-:Y:S04]  /*7770*/  UISETP.NE.AND UP0, UPT, UR4, 0x4, UPT ;  /* 0x000000040400788c */ /* 0x000fe8000bf05270 */
[----:B------:R-:W-:Y:S01]  /*7780*/  USEL UR46, UR4, URZ, UP0 ;  /* 0x000000ff042e7287 */ /* 0x000fe20008000000 */
[----:B------:R2:W-:Y:S01]  /*7790*/  @P6 SYNCS.ARRIVE.TRANS64.RED.A1T0 RZ, [R21+URZ], RZ ;  /* 0x000000ff15ff69a7 */ /* 0x0005e200081004ff */
[----:B------:R-:W-:Y:S01]  /*77a0*/  BSSY B1, `(.L_x_120) ;  /* 0x0000018000017945 */ /* 0x000fe20003800000 */
[----:B------:R-:W3:Y:S02]  /*77b0*/  @P6 SYNCS.PHASECHK.TRANS64.TRYWAIT P0, [R20+URZ+0x40], R93 ;  /* 0x0000405d140065a7 */ /* 0x000ee400080011ff */
[----:B---3--:R-:W-:Y:S01]  /*77c0*/  @P6 SEL R90, RZ, 0x1, !P0 ;  /* 0x00000001ff5a6807 */ /* 0x008fe20004000000 */
[----:B--2---:R-:W-:Y:S06]  /*77d0*/  @!P6 BRA `(.L_x_121) ;  /* 0x000000000050e947 */ /* 0x004fec0003800000 */
        /* <DEDUP_REMOVED lines=8> */
[----:B------:R-:W-:Y:S04]  /*7860*/  SHF.L.U32 R5, RZ, 0x1f, RZ ;  /* 0x0000001fff057819 */ /* 0x000fe800000006ff */
[----:B------:R-:W2:Y:S02]  /*7870*/  SYNCS.PHASECHK.TRANS64.TRYWAIT P0, [R20+URZ+0x40], R5 ;  /* 0x00004005140075a7 */ /* 0x000ea400080011ff */
[----:B--2---:R-:W-:Y:S05]  /*7880*/  @!P0 BRA `(.L_x_124) ;  /* 0x0000003c00108947 */ /* 0x004fea0003800000 */
.L_x_123:
[----:B------:R-:W-:Y:S05]  /*7890*/  BSYNC B0 ;  /* 0x0000000000007941 */ /* 0x000fea0003800000 */
.L_x_122:
[----:B------:R-:W-:Y:S02]  /*78a0*/  ISETP.NE.AND P0, PT, R91, RZ, PT ;  /* 0x000000ff5b00720c */ /* 0x000fe40003f05270 */
[----:B------:R-:W-:Y:S11]  /*78b0*/  IADD3 R88, PT, PT, R88, 0x1, RZ ;  /* 0x0000000158587810 */ /* 0x000ff60007ffe0ff */
[----:B------:R-:W-:Y:S01]  /*78c0*/  @P0 IMAD.IADD R4, R74, 0x1, R3 ;  /* 0x000000014a040824 */ /* 0x000fe200078e0203 */
[----:B------:R-:W-:Y:S05]  /*78d0*/  @P0 WARPSYNC.ALL ;  /* 0x0000000000000948 */ /* 0x000fea0003800000 */
[----:B------:R3:W4:Y:S04]  /*78e0*/  @P0 LDSM.16.M88.4 R44, [R2+UR43+0x400] ;  /* 0x0004002b022c083b */ /* 0x0007280008000200 */
[----:B------:R3:W1:Y:S04]  /*78f0*/  @P0 LDSM.16.M88.4 R48, [R0+0x400] ;  /* 0x000400000030083b */ /* 0x0006680000000200 */
[----:B------:R3:W1:Y:S04]  /*7900*/  @P0 LDSM.16.M88.4 R52, [R3+0x400] ;  /* 0x000400000334083b */ /* 0x0006680000000200 */
[----:B------:R3:W1:Y:S02]  /*7910*/  @P0 LDSM.16.M88.4 R56, [R4+0x400] ;  /* 0x000400000438083b */ /* 0x0006640000000200 */
.L_x_121:
[----:B------:R-:W-:Y:S05]  /*7920*/  BSYNC B1 ;  /* 0x0000000000017941 */ /* 0x000fea0003800000 */
.L_x_120:
[----:B---3--:R-:W-:Y:S05]  /*7930*/  VIADD R0, R25, 0x40 ;  /* 0x0000004019007836 */ /* 0x008fea0000000000 */
        /* <DEDUP_REMOVED lines=20> */
.L_x_125:
[----:B------:R-:W-:Y:S05]  /*7a80*/  WARPSYNC.ALL ;  /* 0x0000000000007948 */ /* 0x000fea0003800000 */
[----:B------:R-:W-:Y:S01]  /*7a90*/  R2UR UR4, R25 ;  /* 0x00000000190472ca */ /* 0x000fe200000e0000 */
[----:B------:R-:W-:Y:S01]  /*7aa0*/  BSSY.RECONVERGENT B0, `(.L_x_126) ;  /* 0x000003f000007945 */ /* 0x000fe20003800200 */
[----:B------:R-:W-:Y:S02]  /*7ab0*/  ISETP.NE.AND P6, PT, R80, RZ, PT ;  /* 0x000000ff5000720c */ /* 0x000fe40003fc5270 */
[----:B------:R-:W-:Y:S02]  /*7ac0*/  ISETP.NE.AND P0, PT, R76, RZ, PT ;  /* 0x000000ff4c00720c */ /* 0x000fe40003f05270 */
[----:B--2---:R-:W-:Y:S07]  /*7ad0*/  MOV R20, UR46 ;  /* 0x0000002e00147c02 */ /* 0x004fee0008000f00 */
[----:B------:R-:W2:Y:S02]  /*7ae0*/  LDTM.16dp128bit.x8 R4, tmem[UR4+0x40] ;  /* 0x00004004000479ee */ /* 0x000ea40008180000 */
[----:B------:R-:W-:Y:S02]  /*7af0*/  @P6 LEA R20, R20, UR43, 0x3 ;  /* 0x0000002b14146c11 */ /* 0x000fe4000f8e18ff */
[----:B------:R-:W-:Y:S02]  /*7b00*/  @P6 SHF.L.U32 R93, RZ, 0x1f, RZ ;  /* 0x0000001fff5d6819 */ /* 0x000fe400000006ff */
[----:B------:R-:W-:Y:S02]  /*7b10*/  @P6 IADD3 R21, PT, PT, R20, 0x60, RZ ;  /* 0x0000006014156810 */ /* 0x000fe40007ffe0ff */
[----:B------:R-:W-:Y:S02]  /*7b20*/  LEA R20, R88, UR43, 0x3 ;  /* 0x0000002b58147c11 */ /* 0x000fe4000f8e18ff */
[----:B------:R-:W-:Y:S01]  /*7b30*/  @P6 PRMT R21, R86, 0x654, R21 ;  /* 0x0000065456156816 */ /* 0x000fe20000000015 */
[C---:B--2---:R-:W-:Y:S01]  /*7b40*/  FMUL R3, R24.reuse, R4 ;  /* 0x0000000418037220 */ /* 0x044fe20000400000 */
        /* <DEDUP_REMOVED lines=33> */
[----:B------:R-:W-:Y:S05]  /*7d60*/  FFMA R43, R26, R59, R2 ;  /* 0x0000003b1a2b7223 */ /* 0x000fea0000000002 */
        /* <DEDUP_REMOVED lines=18> */
.L_x_127:
[----:B------:R-:W-:Y:S05]  /*7e90*/  BSYNC.RECONVERGENT B0 ;  /* 0x0000000000007941 */ /* 0x000fea0003800200 */
.L_x_126:
[----:B------:R-:W-:Y:S01]  /*7ea0*/  BAR.SYNC.DEFER_BLOCKING 0x1, 0x80 ;  /* 0x0042000000007b1d */ /* 0x000fe20000010000 */
[----:B------:R-:W-:Y:S01]  /*7eb0*/  UIADD3 UR4, UPT, UPT, UR46, 0x1, URZ ;  /* 0x000000012e047890 */ /* 0x000fe2000fffe0ff */
[----:B------:R-:W-:Y:S03]  /*7ec0*/  HFMA2 R92, -RZ, RZ, 0, 0 ;  /* 0x00000000ff5c7431 */ /* 0x000fe600000001ff */
        /* <DEDUP_REMOVED lines=18> */
.L_x_131:
[----:B------:R-:W-:Y:S05]  /*7ff0*/  BSYNC B0 ;  /* 0x0000000000007941 */ /* 0x000fea0003800000 */
.L_x_130:
[----:B------:R-:W-:Y:S01]  /*8000*/  ISETP.NE.AND P0, PT, R91, RZ, PT ;  /* 0x000000ff5b00720c */ /* 0x000fe20003f05270 */
[----:B------:R-:W-:Y:S11]  /*8010*/  VIADD R88, R88, 0x1 ;  /* 0x0000000158587836 */ /* 0x000ff60000000000 */
[----:B------:R-:W-:Y:S01]  /*8020*/  @!UPT UIADD3 URZ, UPT, UPT, URZ, URZ, URZ ;  /* 0x000000fffffff290 */ /* 0x000fe2000fffe0ff */
[----:B------:R-:W-:Y:S01]  /*8030*/  @P0 IMAD.IADD R4, R74, 0x1, R3 ;  /* 0x000000014a040824 */ /* 0x000fe200078e0203 */
[----:B------:R-:W-:Y:S05]  /*8040*/  @P0 WARPSYNC.ALL ;  /* 0x0000000000000948 */ /* 0x000fea0003800000 */
[----:B------:R3:W4:Y:S04]  /*8050*/  @P0 LDSM.16.M88.4 R44, [R2+UR43+0x400] ;  /* 0x0004002b022c083b */ /* 0x0007280008000200 */
[----:B------:R3:W1:Y:S04]  /*8060*/  @P0 LDSM.16.M88.4 R48, [R0+0x400] ;  /* 0x000400000030083b */ /* 0x0006680000000200 */
[----:B------:R3:W1:Y:S04]  /*8070*/  @P0 LDSM.16.M88.4 R52, [R3+0x400] ;  /* 0x000400000334083b */ /* 0x0006680000000200 */
[----:B------:R3:W1:Y:S01]  /*8080*/  @P0 LDSM.16.M88.4 R56, [R4+0x400] ;  /* 0x000400000438083b */ /* 0x0006620000000200 */
[C---:B------:R-:W-:Y:S04]  /*8090*/  ISETP.NE.AND P0, PT, R88.reuse, 0x4, PT ;  /* 0x000000045800780c */ /* 0x040fe80003f05270 */
[----:B------:R-:W-:Y:S02]  /*80a0*/  SEL R88, R88, RZ, P0 ;  /* 0x000000ff58587207 */ /* 0x000fe40000000000 */
[----:B------:R-:W-:Y:S02]  /*80b0*/  SEL R92, RZ, 0x1, P0 ;  /* 0x00000001ff5c7807 */ /* 0x000fe40000000000 */
.L_x_129:
[----:B------:R-:W-:Y:S05]  /*80c0*/  BSYNC B1 ;  /* 0x0000000000017941 */ /* 0x000fea0003800000 */
.L_x_128:
        /* <DEDUP_REMOVED lines=21> */
.L_x_133:
        /* <DEDUP_REMOVED lines=8> */
[----:B------:R-:W-:Y:S02]  /*82a0*/  @P6 SHF.L.U32 R93, R92, 0x1f, RZ ;  /* 0x0000001f5c5d6819 */ /* 0x000fe400000006ff */
        /* <DEDUP_REMOVED lines=56> */
.L_x_135:
[----:B------:R-:W-:Y:S05]  /*8630*/  BSYNC.RECONVERGENT B0 ;  /* 0x0000000000007941 */ /* 0x000fea0003800200 */
.L_x_134:
        /* <DEDUP_REMOVED lines=17> */
[----:B------:R-:W-:Y:S04]  /*8750*/  SHF.L.U32 R5, R92, 0x1f, RZ ;  /* 0x0000001f5c057819 */ /* 0x000fe800000006ff */
[----:B------:R-:W2:Y:S02]  /*8760*/  SYNCS.PHASECHK.TRANS64.TRYWAIT P0, [R20+URZ+0x40], R5 ;  /* 0x00004005140075a7 */ /* 0x000ea400080011ff */
[----:B--2---:R-:W-:Y:S05]  /*8770*/  @!P0 BRA `(.L_x_140) ;  /* 0x0000002c007c8947 */ /* 0x004fea0003800000 */
.L_x_139:
[----:B------:R-:W-:Y:S05]  /*8780*/  BSYNC B0 ;  /* 0x0000000000007941 */ /* 0x000fea0003800000 */
.L_x_138:
        /* <DEDUP_REMOVED lines=10> */
[----:B--2---:R-:W-:Y:S02]  /*8830*/  SEL R5, RZ, 0x1, P0 ;  /* 0x00000001ff057807 */ /* 0x004fe40000000000 */
[----:B------:R-:W-:Y:S02]  /*8840*/  SEL R88, R88, RZ, P0 ;  /* 0x000000ff58587207 */ /* 0x000fe40000000000 */
[----:B------:R-:W-:Y:S02]  /*8850*/  LOP3.LUT R92, R92, R5, RZ, 0x3c, !PT ;  /* 0x000000055c5c7212 */ /* 0x000fe400078e3cff */
.L_x_137:
[----:B------:R-:W-:Y:S05]  /*8860*/  BSYNC B1 ;  /* 0x0000000000017941 */ /* 0x000fea0003800000 */
.L_x_136:
        /* <DEDUP_REMOVED lines=21> */
.L_x_141:
[----:B------:R-:W-:Y:S05]  /*89c0*/  WARPSYNC.ALL ;  /* 0x0000000000007948 */ /* 0x000fea0003800000 */
[----:B------:R-:W-:Y:S01]  /*89d0*/  R2UR UR4, R25 ;  /* 0x00000000190472ca */ /* 0x000fe200000e0000 */
[----:B------:R-:W-:Y:S01]  /*89e0*/  BSSY.RECONVERGENT B0, `(.L_x_142) ;  /* 0x0000042000007945 */ /* 0x000fe20003800200 */
[----:B------:R-:W-:Y:S02]  /*89f0*/  ISETP.NE.AND P6, PT, R80, RZ, PT ;  /* 0x000000ff5000720c */ /* 0x000fe40003fc5270 */
[----:B------:R-:W-:Y:S02]  /*8a00*/  ISETP.NE.AND P0, PT, R76, RZ, PT ;  /* 0x000000ff4c00720c */ /* 0x000fe40003f05270 */
[----:B------:R-:W-:Y:S07]  /*8a10*/  MOV R20, UR47 ;  /* 0x0000002f00147c02 */ /* 0x000fee0008000f00 */
        /* <DEDUP_REMOVED lines=50> */
[----:B------:R-:W-:Y:S02]  /*8d40*/  UIADD3 UR4, UPT, UPT, UR43, 0x400, URZ ;  /* 0x000004002b047890 */ /* 0x000fe4000fffe0ff */
[----:B------:R-:W-:Y:S01]  /*8d50*/  UIADD3 UR9, UPT, UPT, UR49, 0x80, URZ ;  /* 0x0000008031097890 */ /* 0x000fe2000fffe0ff */
[----:B------:R-:W-:Y:S01]  /*8d60*/  UMOV UR10, UR50 ;  /* 0x00000032000a7c82 */ /* 0x000fe20008000000 */
[----:B------:R-:W-:Y:S02]  /*8d70*/  UMOV UR11, UR36 ;  /* 0x00000024000b7c82 */ /* 0x000fe40008000000 */
        /* <DEDUP_REMOVED lines=8> */
.L_x_143:
[----:B------:R-:W-:Y:S05]  /*8e00*/  BSYNC.RECONVERGENT B0 ;  /* 0x0000000000007941 */ /* 0x000fea0003800200 */
.L_x_142:
        /* <DEDUP_REMOVED lines=20> */
.L_x_147:
[----:B------:R-:W-:Y:S05]  /*8f50*/  BSYNC B0 ;  /* 0x0000000000007941 */ /* 0x000fea0003800000 */
.L_x_146:
        /* <DEDUP_REMOVED lines=13> */
.L_x_145:
[----:B------:R-:W-:Y:S05]  /*9030*/  BSYNC B1 ;  /* 0x0000000000017941 */ /* 0x000fea0003800000 */
.L_x_144:
        /* <DEDUP_REMOVED lines=21> */
.L_x_149:
        /* <DEDUP_REMOVED lines=65> */
.L_x_151:
[----:B------:R-:W-:Y:S05]  /*95a0*/  BSYNC.RECONVERGENT B0 ;  /* 0x0000000000007941 */ /* 0x000fea0003800200 */
.L_x_150:
        /* <DEDUP_REMOVED lines=20> */
.L_x_155:
[----:B------:R-:W-:Y:S05]  /*96f0*/  BSYNC B0 ;  /* 0x0000000000007941 */ /* 0x000fea0003800000 */
.L_x_154:
        /* <DEDUP_REMOVED lines=13> */
.L_x_153:
[----:B------:R-:W-:Y:S05]  /*97d0*/  BSYNC B1 ;  /* 0x0000000000017941 */ /* 0x000fea0003800000 */
.L_x_152:
        /* <DEDUP_REMOVED lines=21> */
.L_x_157:
        /* <DEDUP_REMOVED lines=65> */
.L_x_159:
[----:B------:R-:W-:Y:S05]  /*9d40*/  BSYNC.RECONVERGENT B0 ;  /* 0x0000000000007941 */ /* 0x000fea0003800200 */
.L_x_158:
        /* <DEDUP_REMOVED lines=20> */
.L_x_163:
[----:B------:R-:W-:Y:S05]  /*9e90*/  BSYNC B0 ;  /* 0x0000000000007941 */ /* 0x000fea0003800000 */
.L_x_162:
[----:B------:R-:W-:Y:S11]  /*9ea0*/  ISETP.NE.AND P0, PT, R91, RZ, PT ;  /* 0x000000ff5b00720c */ /* 0x000ff60003f05270 */
[----:B------:R-:W-:Y:S02]  /*9eb0*/  @!UPT UIADD3 URZ, UPT, UPT, URZ, URZ, URZ ;  /* 0x000000fffffff290 */ /* 0x000fe4000fffe0ff */
[----:B------:R-:W-:Y:S01]  /*9ec0*/  @P0 IADD3 R2, PT, PT, R74, R87, RZ ;  /* 0x000000574a020210 */ /* 0x000fe20007ffe0ff */
[----:B------:R-:W-:Y:S05]  /*9ed0*/  @P0 WARPSYNC.ALL ;  /* 0x0000000000000948 */ /* 0x000fea0003800000 */
[----:B------:R3:W4:Y:S04]  /*9ee0*/  @P0 LDSM.16.M88.4 R44, [R88+UR43+0x400] ;  /* 0x0004002b582c083b */ /* 0x0007280008000200 */
[----:B------:R3:W1:Y:S04]  /*9ef0*/  @P0 LDSM.16.M88.4 R48, [R0+0x400] ;  /* 0x000400000030083b */ /* 0x0006680000000200 */
[----:B------:R3:W1:Y:S04]  /*9f00*/  @P0 LDSM.16.M88.4 R52, [R87+0x400] ;  /* 0x000400005734083b */ /* 0x0006680000000200 */
[----:B------:R3:W1:Y:S02]  /*9f10*/  @P0 LDSM.16.M88.4 R56, [R2+0x400] ;  /* 0x000400000238083b */ /* 0x0006640000000200 */
.L_x_161:
[----:B------:R-:W-:Y:S05]  /*9f20*/  BSYNC B1 ;  /* 0x0000000000017941 */ /* 0x000fea0003800000 */
.L_x_160:
[----:B---3--:R-:W-:Y:S05]  /*9f30*/  VIADD R0, R25, 0xe0 ;  /* 0x000000e019007836 */ /* 0x008fea0000000000 */
[----:B------:R-:W-:Y:S04]  /*9f40*/  SHF.R.U32.HI R0, RZ, 0x15, R0 ;  /* 0x00000015ff007819 */ /* 0x000fe80000011600 */
[----:B------:R-:W-:Y:S11]  /*9f50*/  LOP3.LUT P0, RZ, R0, 0x3, R65, 0x48, !PT ;  /* 0x0000000300ff7812 */ /* 0x000ff60007804841 */
[----:B------:R-:W-:Y:S02]  /*9f60*/  @!UPT UIADD3 URZ, UPT, UPT, URZ, URZ, URZ ;  /* 0x000000fffffff290 */ /* 0x000fe4000fffe0ff */
[----:B------:R-:W-:Y:S05]  /*9f70*/  @!P0 BRA `(.L_x_165) ;  /* 0x0000000000408947 */ /* 0x000fea0003800000 */
[----:B------:R-:W3:Y:S01]  /*9f80*/  LDCU.64 UR8, c[0x4][0x70] ;  /* 0x01000e00ff0877ac */ /* 0x000ee20008000a00 */
[----:B--2---:R-:W-:Y:S01]  /*9f90*/  MOV R3, 0x0 ;  /* 0x0000000000037802 */ /* 0x004fe20000000f00 */
[----:B------:R-:W-:Y:S02]  /*9fa0*/  HFMA2 R12, -RZ, RZ, 0, 5.9604644775390625e-08 ;  /* 0x00000001ff0c7431 */ /* 0x000fe400000001ff */
[----:B------:R-:W-:Y:S02]  /*9fb0*/  IMAD.MOV.U32 R8, RZ, RZ, 0x192 ;  /* 0x00000192ff087424 */ /* 0x000fe400078e00ff */
[----:B------:R-:W-:Y:S01]  /*9fc0*/  IMAD.MOV.U32 R13, RZ, RZ, RZ ;  /* 0x000000ffff0d7224 */ /* 0x000fe200078e00ff */
[----:B------:R-:W2:Y:S01]  /*9fd0*/  LDCU.64 UR6, c[0x4][0x78] ;  /* 0x01000f00ff0677ac */ /* 0x000ea20008000a00 */
[----:B------:R-:W1:Y:S01]  /*9fe0*/  LDC.64 R2, c[0x4][R3] ;  /* 0x0100000003027b82 */ /* 0x000e620000000a00 */
[----:B------:R-:W5:Y:S01]  /*9ff0*/  LDCU.64 UR4, c[0x4][0x10] ;  /* 0x01000200ff0477ac */ /* 0x000f620008000a00 */
[----:B---3--:R-:W-:Y:S01]  /*a000*/  MOV R5, UR9 ;  /* 0x0000000900057c02 */ /* 0x008fe20008000f00 */
[----:B------:R-:W-:Y:S01]  /*a010*/  IMAD.U32 R4, RZ, RZ, UR8 ;  /* 0x00000008ff047e24 */ /* 0x000fe2000f8e00ff */
[----:B--2---:R-:W-:Y:S01]  /*a020*/  MOV R7, UR7 ;  /* 0x0000000700077c02 */ /* 0x004fe20008000f00 */
[----:B------:R-:W-:Y:S01]  /*a030*/  IMAD.U32 R6, RZ, RZ, UR6 ;  /* 0x00000006ff067e24 */ /* 0x000fe2000f8e00ff */
[----:B-----5:R-:W-:Y:S01]  /*a040*/  MOV R11, UR5 ;  /* 0x00000005000b7c02 */ /* 0x020fe20008000f00 */
[----:B------:R-:W-:Y:S02]  /*a050*/  IMAD.U32 R10, RZ, RZ, UR4 ;  /* 0x00000004ff0a7e24 */ /* 0x000fe4000f8e00ff */
[----:B------:R-:W-:Y:S07]  /*a060*/  LEPC R20, `(.L_x_165) ;  /* 0x000000001014794e */ /* 0x000fee0000000000 */
[----:B-1--4-:R-:W-:Y:S05]  /*a070*/  CALL.ABS.NOINC R2 ;  /* 0x0000000002007343 */ /* 0x012fea0003c00000 */
.L_x_165:
[----:B------:R-:W-:Y:S01]  /*a080*/  ISETP.NE.AND P0, PT, R76, RZ, PT ;  /* 0x000000ff4c00720c */ /* 0x000fe20003f05270 */
[----:B------:R-:W-:Y:S05]  /*a090*/  WARPSYNC.ALL ;  /* 0x0000000000007948 */ /* 0x000fea0003800000 */
[----:B------:R-:W-:Y:S01]  /*a0a0*/  R2UR UR4, R25 ;  /* 0x00000000190472ca */ /* 0x000fe200000e0000 */
[----:B------:R-:W3:Y:S01]  /*a0b0*/  S2UR UR5, SR_CgaCtaId ;  /* 0x00000000000579c3 */ /* 0x000ee20000008800 */
[----:B------:R-:W-:Y:S11]  /*a0c0*/  BSSY.RECONVERGENT B0, `(.L_x_166) ;  /* 0x000003d000007945 */ /* 0x000ff60003800200 */
[----:B------:R-:W2:Y:S01]  /*a0d0*/  LDTM.16dp128bit.x8 R4, tmem[UR4+0xe0] ;  /* 0x0000e004000479ee */ /* 0x000ea20008180000 */
[----:B------:R-:W-:Y:S01]  /*a0e0*/  R2UR UR4, R85 ;  /* 0x00000000550472ca */ /* 0x000fe200000e0000 */
[----:B------:R-:W-:Y:S11]  /*a0f0*/  NOP ;  /* 0x0000000000007918 */ /* 0x000ff60000000000 */
[----:B------:R-:W-:Y:S01]  /*a100*/  @!UPT UIADD3 URZ, UPT, UPT, URZ, URZ, URZ ;  /* 0x000000fffffff290 */ /* 0x000fe2000fffe0ff */
[----:B------:R-:W-:Y:S01]  /*a110*/  UIADD3 UR4, UPT, UPT, UR4, 0xd0, URZ ;  /* 0x000000d004047890 */ /* 0x000fe2000fffe0ff */
[C---:B--2---:R-:W-:Y:S03]  /*a120*/  FMUL R3, R24.reuse, R4 ;  /* 0x0000000418037220 */ /* 0x044fe60000400000 */
[----:B---3--:R-:W-:Y:S01]  /*a130*/  UPRMT UR4, UR5, 0x654, UR4 ;  /* 0x0000065405047896 */ /* 0x008fe20008000004 */
[C---:B------:R-:W-:Y:S01]  /*a140*/  FMUL R0, R24.reuse, R5 ;  /* 0x0000000518007220 */ /* 0x040fe20000400000 */
[----:B------:R-:W-:Y:S01]  /*a150*/  FMUL R5, R24, R6 ;  /* 0x0000000618057220 */ /* 0x000fe20000400000 */
[----:B-1--4-:R-:W-:Y:S01]  /*a160*/  FFMA R28, R26, R44, R3 ;  /* 0x0000002c1a1c7223 */ /* 0x012fe20000000003 */
[C---:B------:R-:W-:Y:S01]  /*a170*/  FMUL R2, R24.reuse, R7 ;  /* 0x0000000718027220 */ /* 0x040fe20000400000 */
        /* <DEDUP_REMOVED lines=15> */
[----:B------:R-:W-:Y:S01]  /*a270*/  SYNCS.ARRIVE.TRANS64.RED.A1T0 RZ, [UR4], RZ ;  /* 0x000000ffffff79a7 */ /* 0x000fe20008100404 */
[----:B------:R1:W-:Y:S01]  /*a280*/  STSM.16.M88.4 [R82+0x6400], R28 ;  /* 0x0064001c52007844 */ /* 0x0003e20000000200 */
        /* <DEDUP_REMOVED lines=32> */
.L_x_167:
[----:B------:R-:W-:Y:S05]  /*a490*/  BSYNC.RECONVERGENT B0 ;  /* 0x0000000000007941 */ /* 0x000fea0003800200 */
.L_x_166:
[----:B------:R-:W-:Y:S01]  /*a4a0*/  BAR.SYNC.DEFER_BLOCKING 0x1, 0x80 ;  /* 0x0042000000007b1d */ /* 0x000fe20000010000 */
[----:B------:R-:W-:Y:S01]  /*a4b0*/  UISETP.NE.AND UP0, UPT, UR52, -0x8, UPT ;  /* 0xfffffff83400788c */ /* 0x000fe2000bf05270 */
[----:B------:R-:W-:Y:S08]  /*a4c0*/  IADD3 R0, PT, PT, R22, 0x1, RZ ;  /* 0x0000000116007810 */ /* 0x000ff00007ffe0ff */
[----:B------:R-:W-:Y:S05]  /*a4d0*/  BRA.U !UP0, `(.L_x_168) ;  /* 0x0000000108247547 */ /* 0x000fea000b800000 */
[----:B------:R-:W-:Y:S01]  /*a4e0*/  ISETP.NE.AND P0, PT, R80, RZ, PT ;  /* 0x000000ff5000720c */ /* 0x000fe20003f05270 */
[----:B------:R-:W-:Y:S01]  /*a4f0*/  IMAD.U32 R2, RZ, RZ, UR47 ;  /* 0x0000002fff027e24 */ /* 0x000fe2000f8e00ff */
[----:B------:R-:W-:Y:S04]  /*a500*/  UIADD3 UR4, UPT, UPT, UR47, 0x1, URZ ;  /* 0x000000012f047890 */ /* 0x000fe8000fffe0ff */
[----:B------:R-:W-:Y:S04]  /*a510*/  UISETP.NE.AND UP0, UPT, UR4, 0x4, UPT ;  /* 0x000000040400788c */ /* 0x000fe8000bf05270 */
[----:B------:R-:W-:Y:S03]  /*a520*/  USEL UR47, UR4, URZ, UP0 ;  /* 0x000000ff042f7287 */ /* 0x000fe60008000000 */
[----:B------:R-:W-:Y:S05]  /*a530*/  @P0 LEA R2, R2, UR43, 0x3 ;  /* 0x0000002b02020c11 */ /* 0x000fea000f8e18ff */
[----:B------:R-:W-:Y:S05]  /*a540*/  @P0 VIADD R3, R2, 0x60 ;  /* 0x0000006002030836 */ /* 0x000fea0000000000 */
[----:B------:R-:W-:Y:S04]  /*a550*/  @P0 PRMT R3, R86, 0x654, R3 ;  /* 0x0000065456030816 */ /* 0x000fe80000000003 */
[----:B------:R2:W-:Y:S03]  /*a560*/  @P0 SYNCS.ARRIVE.TRANS64.RED.A1T0 RZ, [R3+URZ], RZ ;  /* 0x000000ff03ff09a7 */ /* 0x0005e600081004ff */
.L_x_168:
[----:B------:R-:W-:Y:S01]  /*a570*/  R2UR UR6, R79 ;  /* 0x000000004f0672ca */ /* 0x000fe200000e0000 */
[----:B------:R-:W-:Y:S01]  /*a580*/  UIADD3 UR52, UPT, UPT, UR52, 0x8, URZ ;  /* 0x0000000834347890 */ /* 0x000fe2000fffe0ff */
[----:B------:R-:W-:Y:S01]  /*a590*/  R2UR UR5, R66 ;  /* 0x00000000420572ca */ /* 0x000fe200000e0000 */
[----:B------:R-:W-:Y:S01]  /*a5a0*/  UMOV UR36, UR63 ;  /* 0x0000003f00247c82 */ /* 0x000fe20008000000 */
[----:B------:R-:W-:Y:S02]  /*a5b0*/  R2UR UR4, R67 ;  /* 0x00000000430472ca */ /* 0x000fe400000e0000 */
[----:B------:R-:W-:Y:S02]  /*a5c0*/  ISETP.NE.AND P0, PT, R71, 0x2, PT ;  /* 0x000000024700780c */ /* 0x000fe40003f05270 */
[----:B------:R-:W-:Y:S02]  /*a5d0*/  ISETP.NE.AND P1, PT, R0, 0x4, PT ;  /* 0x000000040000780c */ /* 0x000fe40003f25270 */
[----:B--2---:R-:W-:Y:S02]  /*a5e0*/  SEL R3, RZ, 0x1, P0 ;  /* 0x00000001ff037807 */ /* 0x004fe40000000000 */
[----:B------:R-:W-:Y:S01]  /*a5f0*/  SEL R2, RZ, 0x1, P1 ;  /* 0x00000001ff027807 */ /* 0x000fe20000800000 */
[----:B------:R-:W-:Y:S01]  /*a600*/  UISETP.NE.AND UP0, UPT, UR6, URZ, UPT ;  /* 0x000000ff0600728c */ /* 0x000fe2000bf05270 */
[----:B------:R-:W-:Y:S01]  /*a610*/  LOP3.LUT R72, R72, R3, RZ, 0x3c, !PT ;  /* 0x0000000348487212 */ /* 0x000fe200078e3cff */
[----:B------:R-:W-:Y:S01]  /*a620*/  UIADD3 UR20, UPT, UPT, UR37, UR5, URZ ;  /* 0x0000000525147290 */ /* 0x000fe2000fffe0ff */
[----:B------:R-:W-:Y:S01]  /*a630*/  LOP3.LUT R73, R73, R2, RZ, 0x3c, !PT ;  /* 0x0000000249497212 */ /* 0x000fe200078e3cff */
[----:B------:R-:W-:Y:S01]  /*a640*/  UIADD3 UR16, UPT, UPT, UR38, UR4, URZ ;  /* 0x0000000426107290 */ /* 0x000fe2000fffe0ff */
[----:B------:R-:W-:Y:S02]  /*a650*/  SEL R71, R71, RZ, P0 ;  /* 0x000000ff47477207 */ /* 0x000fe40000000000 */
[----:B------:R-:W-:Y:S02]  /*a660*/  SEL R22, R0, RZ, P1 ;  /* 0x000000ff00167207 */ /* 0x000fe40000800000 */
[----:B------:R-:W-:Y:S07]  /*a670*/  BRA.U UP0, `(.L_x_169) ;  /* 0xffffffb100ec7547 */ /* 0x000fee000b83ffff */
[----:B------:R-:W-:-:S13]  /*a680*/  R2UR UR4, R68 ;  /* 0x00000000440472ca */ /* 0x000fda00000e0000 */
[----:B------:R-:W-:-:S09]  /*a690*/  UISETP.NE.AND UP0, UPT, UR4, URZ, UPT ;  /* 0x000000ff0400728c */ /* 0x000fd2000bf05270 */
[----:B------:R-:W-:Y:S05]  /*a6a0*/  BRA.U !UP0, `(.L_x_170) ;  /* 0x0000000108487547 */ /* 0x000fea000b800000 */
[----:B------:R-:W2:Y:S02]  /*a6b0*/  LDCU.64 UR4, c[0x0][0x890] ;  /* 0x00011200ff0477ac */ /* 0x000ea40008000a00 */
[----:B--2---:R-:W-:-:S04]  /*a6c0*/  UISETP.NE.U32.AND UP0, UPT, UR4, URZ, UPT ;  /* 0x000000ff0400728c */ /* 0x004fc8000bf05070 */
[----:B------:R-:W-:-:S09]  /*a6d0*/  UISETP.NE.AND.EX UP0, UPT, UR5, URZ, UPT, UP0 ;  /* 0x000000ff0500728c */ /* 0x000fd2000bf05300 */
[----:B------:R-:W-:Y:S05]  /*a6e0*/  BRA.U UP0, `(.L_x_171) ;  /* 0x00000001000c7547 */ /* 0x000fea000b800000 */
[----:B------:R-:W-:-:S13]  /*a6f0*/  FSETP.NEU.AND P0, PT, R26, RZ, PT ;  /* 0x000000ff1a00720b */ /* 0x000fda0003f0d000 */
[----:B------:R-:W-:Y:S05]  /*a700*/  @!P0 EXIT ;  /* 0x000000000000894d */ /* 0x000fea0003800000 */
[----:B------:R-:W-:Y:S05]  /*a710*/  BRA `(.L_x_170) ;  /* 0x00000000002c7947 */ /* 0x000fea0003800000 */
.L_x_171:
[----:B------:R-:W-:Y:S01]  /*a720*/  ISETP.NE.AND P0, PT, R70, RZ, PT ;  /* 0x000000ff4600720c */ /* 0x000fe20003f05270 */
[----:B------:R-:W-:-:S12]  /*a730*/  BSSY.RECONVERGENT B0, `(.L_x_170) ;  /* 0x0000009000007945 */ /* 0x000fd80003800200 */
[----:B------:R-:W-:Y:S05]  /*a740*/  @P0 BRA `(.L_x_172) ;  /* 0x0000000000140947 */ /* 0x000fea0003800000 */
[----:B------:R-:W2:Y:S02]  /*a750*/  LDCU.64 UR4, c[0x0][0x888] ;  /* 0x00011100ff0477ac */ /* 0x000ea40008000a00 */
[----:B--2---:R-:W-:-:S04]  /*a760*/  ISETP.NE.U32.AND P0, PT, RZ, UR4, PT ;  /* 0x00000004ff007c0c */ /* 0x004fc8000bf05070 */
[----:B------:R-:W-:-:S13]  /*a770*/  ISETP.NE.AND.EX P0, PT, RZ, UR5, PT, P0 ;  /* 0x00000005ff007c0c */ /* 0x000fda000bf05300 */
[----:B------:R-:W-:Y:S05]  /*a780*/  @!P0 EXIT ;  /* 0x000000000000894d */ /* 0x000fea0003800000 */
[----:B------:R-:W-:Y:S05]  /*a790*/  BRA `(.L_x_173) ;  /* 0x0000000000087947 */ /* 0x000fea0003800000 */
.L_x_172:
[----:B------:R-:W-:-:S13]  /*a7a0*/  FSETP.NEU.AND P0, PT, R26, RZ, PT ;  /* 0x000000ff1a00720b */ /* 0x000fda0003f0d000 */
[----:B------:R-:W-:Y:S05]  /*a7b0*/  @!P0 EXIT ;  /* 0x000000000000894d */ /* 0x000fea0003800000 */
.L_x_173:
[----:B------:R-:W-:Y:S05]  /*a7c0*/  BSYNC.RECONVERGENT B0 ;  /* 0x0000000000007941 */ /* 0x000fea0003800200 */
.L_x_170:
[----:B------:R-:W2:Y:S01]  /*a7d0*/  S2UR UR5, SR_CgaCtaId ;  /* 0x00000000000579c3 */ /* 0x000ea20000008800 */
[----:B------:R-:W-:Y:S01]  /*a7e0*/  ULEA UR4, UR47, UR43, 0x3 ;  /* 0x0000002b2f047291 */ /* 0x000fe2000f8e18ff */
[----:B------:R-:W-:-:S04]  /*a7f0*/  DEPBAR.LE SB0, 0x0 ;  /* 0x000080000000791a */ /* 0x000fc80000000000 */
[----:B------:R-:W-:-:S04]  /*a800*/  UIADD3 UR4, UPT, UPT, UR4, 0x60, URZ ;  /* 0x0000006004047890 */ /* 0x000fc8000fffe0ff */
[----:B--2---:R-:W-:-:S09]  /*a810*/  UPRMT UR4, UR5, 0x654, UR4 ;  /* 0x0000065405047896 */ /* 0x004fd20008000004 */
[----:B------:R-:W-:Y:S01]  /*a820*/  SYNCS.ARRIVE.TRANS64.RED.A1T0 RZ, [UR4], RZ ;  /* 0x000000ffffff79a7 */ /* 0x000fe20008100404 */
[----:B------:R-:W-:Y:S05]  /*a830*/  EXIT ;  /* 0x000000000000794d */ /* 0x000fea0003800000 */
.L_x_24:
[----:B--2---:R2:W3:Y:S02]  /*a840*/  SYNCS.PHASECHK.TRANS64.TRYWAIT P0, [R0+URZ+0x100], R3 ;  /* 0x00010003000075a7 */ /* 0x0044e400080011ff */
[----:B---3--:R-:W-:Y:S05]  /*a850*/  @!P0 NANOSLEEP.SYNCS 0x989680 ;  /* 0x009896800000895d */ /* 0x008fea0003900000 */
[----:B------:R-:W3:Y:S02]  /*a860*/  @!P0 SYNCS.PHASECHK.TRANS64 P0, [R0+URZ+0x100], R3 ;  /* 0x00010003000085a7 */ /* 0x000ee400080010ff */
[----:B---3--:R-:W-:Y:S05]  /*a870*/  @!P0 BRA `(.L_x_24) ;  /* 0xfffffffc00f08947 */ /* 0x008fea000383ffff */
[----:B------:R-:W-:Y:S05]  /*a880*/  BRA `(.L_x_174) ;  /* 0xffffff7000707947 */ /* 0x000fea000383ffff */
.L_x_27:
[----:B--2---:R-:W-:-:S07]  /*a890*/  MOV R0, UR33 ;  /* 0x0000002100007c02 */ /* 0x004fce0008000f00 */
.L_x_175:
[----:B--2---:R2:W3:Y:S02]  /*a8a0*/  SYNCS.PHASECHK.TRANS64.TRYWAIT P0, [R0+URZ+0x20], R3 ;  /* 0x00002003000075a7 */ /* 0x0044e400080011ff */
[----:B---3--:R-:W-:Y:S05]  /*a8b0*/  @!P0 NANOSLEEP.SYNCS 0x989680 ;  /* 0x009896800000895d */ /* 0x008fea0003900000 */
[----:B------:R-:W3:Y:S02]  /*a8c0*/  @!P0 SYNCS.PHASECHK.TRANS64 P0, [R0+URZ+0x20], R3 ;  /* 0x00002003000085a7 */ /* 0x000ee400080010ff */
[----:B---3--:R-:W-:Y:S05]  /*a8d0*/  @!P0 BRA `(.L_x_175) ;  /* 0xfffffffc00f08947 */ /* 0x008fea000383ffff */
[----:B------:R-:W-:Y:S05]  /*a8e0*/  BRA `(.L_x_26) ;  /* 0xffffff7000b07947 */ /* 0x000fea000383ffff */
.L_x_34:
[----:B-1----:R-:W-:-:S07]  /*a8f0*/  MOV R0, UR17 ;  /* 0x0000001100007c02 */ /* 0x002fce0008000f00 */
.L_x_176:
[----:B-1----:R1:W2:Y:S02]  /*a900*/  SYNCS.PHASECHK.TRANS64.TRYWAIT P0, [R0+URZ+0x20], R3 ;  /* 0x00002003000075a7 */ /* 0x0022a400080011ff */
[----:B--2---:R-:W-:Y:S05]  /*a910*/  @!P0 NANOSLEEP.SYNCS 0x989680 ;  /* 0x009896800000895d */ /* 0x004fea0003900000 */
[----:B------:R-:W2:Y:S02]  /*a920*/  @!P0 SYNCS.PHASECHK.TRANS64 P0, [R0+URZ+0x20], R3 ;  /* 0x00002003000085a7 */ /* 0x000ea400080010ff */
[----:B--2---:R-:W-:Y:S05]  /*a930*/  @!P0 BRA `(.L_x_176) ;  /* 0xfffffffc00f08947 */ /* 0x004fea000383ffff */
[----:B------:R-:W-:Y:S05]  /*a940*/  BRA `(.L_x_33) ;  /* 0xffffff7400707947 */ /* 0x000fea000383ffff */
.L_x_39:
[----:B-1----:R1:W2:Y:S02]  /*a950*/  SYNCS.PHASECHK.TRANS64.TRYWAIT P0, [R3+URZ+0x90], R0 ;  /* 0x00009000030075a7 */ /* 0x0022a400080011ff */
[----:B--2---:R-:W-:Y:S05]  /*a960*/  @!P0 NANOSLEEP.SYNCS 0x989680 ;  /* 0x009896800000895d */ /* 0x004fea0003900000 */
[----:B------:R-:W2:Y:S02]  /*a970*/  @!P0 SYNCS.PHASECHK.TRANS64 P0, [R3+URZ+0x90], R0 ;  /* 0x00009000030085a7 */ /* 0x000ea400080010ff */
[----:B--2---:R-:W-:Y:S05]  /*a980*/  @!P0 BRA `(.L_x_39) ;  /* 0xfffffffc00f08947 */ /* 0x004fea000383ffff */
[----:B------:R-:W-:Y:S05]  /*a990*/  BRA `(.L_x_177) ;  /* 0xffffff7800107947 */ /* 0x000fea000383ffff */
.L_x_43:
[----:B-1----:R-:W-:-:S07]  /*a9a0*/  MOV R0, UR4 ;  /* 0x0000000400007c02 */ /* 0x002fce0008000f00 */
.L_x_178:
[----:B-1----:R1:W2:Y:S02]  /*a9b0*/  SYNCS.PHASECHK.TRANS64.TRYWAIT P0, [R0+URZ], R3 ;  /* 0x00000003000075a7 */ /* 0x0022a400080011ff */
[----:B--2---:R-:W-:Y:S05]  /*a9c0*/  @!P0 NANOSLEEP.SYNCS 0x989680 ;  /* 0x009896800000895d */ /* 0x004fea0003900000 */
[----:B------:R-:W2:Y:S02]  /*a9d0*/  @!P0 SYNCS.PHASECHK.TRANS64 P0, [R0+URZ], R3 ;  /* 0x00000003000085a7 */ /* 0x000ea400080010ff */
[----:B--2---:R-:W-:Y:S05]  /*a9e0*/  @!P0 BRA `(.L_x_178) ;  /* 0xfffffffc00f08947 */ /* 0x004fea000383ffff */
[----:B------:R-:W-:Y:S05]  /*a9f0*/  BRA `(.L_x_179) ;  /* 0xffffff7c00bc7947 */ /* 0x000fea000383ffff */
.L_x_44:
[----:B------:R-:W-:-:S07]  /*aa00*/  MOV R0, UR5 ;  /* 0x0000000500007c02 */ /* 0x000fce0008000f00 */
.L_x_180:
[----:B-1----:R1:W2:Y:S02]  /*aa10*/  SYNCS.PHASECHK.TRANS64.TRYWAIT P0, [R0+URZ], R3 ;  /* 0x00000003000075a7 */ /* 0x0022a400080011ff */
[----:B--2---:R-:W-:Y:S05]  /*aa20*/  @!P0 NANOSLEEP.SYNCS 0x989680 ;  /* 0x009896800000895d */ /* 0x004fea0003900000 */
[----:B------:R-:W2:Y:S02]  /*aa30*/  @!P0 SYNCS.PHASECHK.TRANS64 P0, [R0+URZ], R3 ;  /* 0x00000003000085a7 */ /* 0x000ea400080010ff */
[----:B--2---:R-:W-:Y:S05]  /*aa40*/  @!P0 BRA `(.L_x_180) ;  /* 0xfffffffc00f08947 */ /* 0x004fea000383ffff */
[----:B------:R-:W-:Y:S05]  /*aa50*/  BRA `(.L_x_181) ;  /* 0xffffff7c00c87947 */ /* 0x000fea000383ffff */
.L_x_45:
[----:B------:R-:W-:-:S07]  /*aa60*/  MOV R0, UR5 ;  /* 0x0000000500007c02 */ /* 0x000fce0008000f00 */
.L_x_182:
[----:B-1----:R1:W2:Y:S02]  /*aa70*/  SYNCS.PHASECHK.TRANS64.TRYWAIT P0, [R0+URZ], R3 ;  /* 0x00000003000075a7 */ /* 0x0022a400080011ff */
[----:B--2---:R-:W-:Y:S05]  /*aa80*/  @!P0 NANOSLEEP.SYNCS 0x989680 ;  /* 0x009896800000895d */ /* 0x004fea0003900000 */
[----:B------:R-:W2:Y:S02]  /*aa90*/  @!P0 SYNCS.PHASECHK.TRANS64 P0, [R0+URZ], R3 ;  /* 0x00000003000085a7 */ /* 0x000ea400080010ff */
[----:B--2---:R-:W-:Y:S05]  /*aaa0*/  @!P0 BRA `(.L_x_182) ;  /* 0xfffffffc00f08947 */ /* 0x004fea000383ffff */
[----:B------:R-:W-:Y:S05]  /*aab0*/  BRA `(.L_x_183) ;  /* 0xffffff7c00d47947 */ /* 0x000fea000383ffff */
.L_x_48:
[----:B-1----:R1:W2:Y:S02]  /*aac0*/  SYNCS.PHASECHK.TRANS64.TRYWAIT P0, [R2+URZ+0xf0], R5 ;  /* 0x0000f005020075a7 */ /* 0x0022a400080011ff */
[----:B--2---:R-:W-:Y:S05]  /*aad0*/  @!P0 NANOSLEEP.SYNCS 0x989680 ;  /* 0x009896800000895d */ /* 0x004fea0003900000 */
[----:B------:R-:W2:Y:S02]  /*aae0*/  @!P0 SYNCS.PHASECHK.TRANS64 P0, [R2+URZ+0xf0], R5 ;  /* 0x0000f005020085a7 */ /* 0x000ea400080010ff */
[----:B--2---:R-:W-:Y:S05]  /*aaf0*/  @!P0 BRA `(.L_x_48) ;  /* 0xfffffffc00f08947 */ /* 0x004fea000383ffff */
[----:B------:R-:W-:Y:S05]  /*ab00*/  BRA `(.L_x_184) ;  /* 0xffffff8000387947 */ /* 0x000fea000383ffff */
.L_x_49:
[----:B------:R-:W-:-:S07]  /*ab10*/  MOV R2, UR4 ;  /* 0x0000000400027c02 */ /* 0x000fce0008000f00 */
.L_x_185:
[----:B-1----:R1:W2:Y:S02]  /*ab20*/  SYNCS.PHASECHK.TRANS64.TRYWAIT P0, [R2+URZ+0xa0], R5 ;  /* 0x0000a005020075a7 */ /* 0x0022a400080011ff */
[----:B--2---:R-:W-:Y:S05]  /*ab30*/  @!P0 NANOSLEEP.SYNCS 0x989680 ;  /* 0x009896800000895d */ /* 0x004fea0003900000 */
[----:B------:R-:W2:Y:S02]  /*ab40*/  @!P0 SYNCS.PHASECHK.TRANS64 P0, [R2+URZ+0xa0], R5 ;  /* 0x0000a005020085a7 */ /* 0x000ea400080010ff */
[----:B--2---:R-:W-:Y:S05]  /*ab50*/  @!P0 BRA `(.L_x_185) ;  /* 0xfffffffc00f08947 */ /* 0x004fea000383ffff */
[----:B------:R-:W-:Y:S05]  /*ab60*/  BRA `(.L_x_186) ;  /* 0xffffff8000487947 */ /* 0x000fea000383ffff */
.L_x_50:
[----:B-1----:R1:W2:Y:S02]  /*ab70*/  SYNCS.PHASECHK.TRANS64.TRYWAIT P1, [R2+URZ+0x90], R5 ;  /* 0x00009005020075a7 */ /* 0x0022a400080211ff */
[----:B--2---:R-:W-:Y:S05]  /*ab80*/  @!P1 NANOSLEEP.SYNCS 0x989680 ;  /* 0x009896800000995d */ /* 0x004fea0003900000 */
[----:B------:R-:W2:Y:S02]  /*ab90*/  @!P1 SYNCS.PHASECHK.TRANS64 P1, [R2+URZ+0x90], R5 ;  /* 0x00009005020095a7 */ /* 0x000ea400080210ff */
[----:B--2---:R-:W-:Y:S05]  /*aba0*/  @!P1 BRA `(.L_x_50) ;  /* 0xfffffffc00f09947 */ /* 0x004fea000383ffff */
[----:B------:R-:W-:Y:S05]  /*abb0*/  BRA `(.L_x_187) ;  /* 0xffffff8000787947 */ /* 0x000fea000383ffff */
.L_x_53:
[----:B------:R-:W-:-:S07]  /*abc0*/  MOV R0, UR4 ;  /* 0x0000000400007c02 */ /* 0x000fce0008000f00 */
.L_x_188:
[----:B-1----:R1:W2:Y:S02]  /*abd0*/  SYNCS.PHASECHK.TRANS64.TRYWAIT P0, [R0+URZ+0xa0], R3 ;  /* 0x0000a003000075a7 */ /* 0x0022a400080011ff */
[----:B--2---:R-:W-:Y:S05]  /*abe0*/  @!P0 NANOSLEEP.SYNCS 0x989680 ;  /* 0x009896800000895d */ /* 0x004fea0003900000 */
[----:B------:R-:W2:Y:S02]  /*abf0*/  @!P0 SYNCS.PHASECHK.TRANS64 P0, [R0+URZ+0xa0], R3 ;  /* 0x0000a003000085a7 */ /* 0x000ea400080010ff */
[----:B--2---:R-:W-:Y:S05]  /*ac00*/  @!P0 BRA `(.L_x_188) ;  /* 0xfffffffc00f08947 */ /* 0x004fea000383ffff */
[----:B------:R-:W-:Y:S05]  /*ac10*/  BRA `(.L_x_52) ;  /* 0xffffff8000cc7947 */ /* 0x000fea000383ffff */
.L_x_60:
[----:B-1----:R1:W2:Y:S02]  /*ac20*/  SYNCS.PHASECHK.TRANS64.TRYWAIT P1, [R0+URZ+0x90], R5 ;  /* 0x00009005000075a7 */ /* 0x0022a400080211ff */
[----:B--2---:R-:W-:Y:S05]  /*ac30*/  @!P1 NANOSLEEP.SYNCS 0x989680 ;  /* 0x009896800000995d */ /* 0x004fea0003900000 */
[----:B------:R-:W2:Y:S02]  /*ac40*/  @!P1 SYNCS.PHASECHK.TRANS64 P1, [R0+URZ+0x90], R5 ;  /* 0x00009005000095a7 */ /* 0x000ea400080210ff */
[----:B--2---:R-:W-:Y:S05]  /*ac50*/  @!P1 BRA `(.L_x_60) ;  /* 0xfffffffc00f09947 */ /* 0x004fea000383ffff */
[----:B------:R-:W-:Y:S05]  /*ac60*/  BRA `(.L_x_189) ;  /* 0xffffff8800447947 */ /* 0x000fea000383ffff */
.L_x_61:
[----:B------:R-:W-:-:S07]  /*ac70*/  MOV R3, UR31 ;  /* 0x0000001f00037c02 */ /* 0x000fce0008000f00 */
.L_x_190:
[----:B-1----:R1:W2:Y:S02]  /*ac80*/  SYNCS.PHASECHK.TRANS64.TRYWAIT P0, [R3+URZ+0xd0], R0 ;  /* 0x0000d000030075a7 */ /* 0x0022a400080011ff */
[----:B--2---:R-:W-:Y:S05]  /*ac90*/  @!P0 NANOSLEEP.SYNCS 0x989680 ;  /* 0x009896800000895d */ /* 0x004fea0003900000 */
[----:B------:R-:W2:Y:S02]  /*aca0*/  @!P0 SYNCS.PHASECHK.TRANS64 P0, [R3+URZ+0xd0], R0 ;  /* 0x0000d000030085a7 */ /* 0x000ea400080010ff */
[----:B--2---:R-:W-:Y:S05]  /*acb0*/  @!P0 BRA `(.L_x_190) ;  /* 0xfffffffc00f08947 */ /* 0x004fea000383ffff */
[----:B------:R-:W-:Y:S05]  /*acc0*/  BRA `(.L_x_191) ;  /* 0xffffff8800947947 */ /* 0x000fea000383ffff */
.L_x_64:
[----:B------:R-:W-:Y:S07]  /*acd0*/  MOV R0, UR5 ;  /* 0x0000000500007c02 */ /* 0x000fee0008000f00 */
.L_x_192:
[----:B-1----:R1:W2:Y:S02]  /*ace0*/  SYNCS.PHASECHK.TRANS64.TRYWAIT P0, [R0+URZ], R3 ;  /* 0x00000003000075a7 */ /* 0x0022a400080011ff */
[----:B--2---:R-:W-:Y:S05]  /*acf0*/  @!P0 NANOSLEEP.SYNCS 0x989680 ;  /* 0x009896800000895d */ /* 0x004fea0003900000 */
[----:B------:R-:W2:Y:S02]  /*ad00*/  @!P0 SYNCS.PHASECHK.TRANS64 P0, [R0+URZ], R3 ;  /* 0x00000003000085a7 */ /* 0x000ea400080010ff */
[----:B--2---:R-:W-:Y:S05]  /*ad10*/  @!P0 BRA `(.L_x_192) ;  /* 0xfffffffc00f08947 */ /* 0x004fea000383ffff */
[----:B------:R-:W-:Y:S05]  /*ad20*/  BRA `(.L_x_63) ;  /* 0xffffff8800b07947 */ /* 0x000fea000383ffff */
.L_x_67:
[----:B------:R-:W-:-:S07]  /*ad30*/  MOV R0, UR4 ;  /* 0x0000000400007c02 */ /* 0x000fce0008000f00 */
.L_x_193:
[----:B--2---:R2:W4:Y:S02]  /*ad40*/  SYNCS.PHASECHK.TRANS64.TRYWAIT P0, [R0+URZ], R3 ;  /* 0x00000003000075a7 */ /* 0x00452400080011ff */
[----:B----4-:R-:W-:Y:S05]  /*ad50*/  @!P0 NANOSLEEP.SYNCS 0x989680 ;  /* 0x009896800000895d */ /* 0x010fea0003900000 */
[----:B------:R-:W4:Y:S02]  /*ad60*/  @!P0 SYNCS.PHASECHK.TRANS64 P0, [R0+URZ], R3 ;  /* 0x00000003000085a7 */ /* 0x000f2400080010ff */
[----:B----4-:R-:W-:Y:S05]  /*ad70*/  @!P0 BRA `(.L_x_193) ;  /* 0xfffffffc00f08947 */ /* 0x010fea000383ffff */
[----:B------:R-:W-:Y:S05]  /*ad80*/  BRA `(.L_x_194) ;  /* 0xffffff8c008c7947 */ /* 0x000fea000383ffff */
.L_x_68:
[----:B------:R-:W-:-:S07]  /*ad90*/  MOV R0, UR5 ;  /* 0x0000000500007c02 */ /* 0x000fce0008000f00 */
.L_x_195:
[----:B-1----:R1:W2:Y:S02]  /*ada0*/  SYNCS.PHASECHK.TRANS64.TRYWAIT P0, [R0+URZ], R3 ;  /* 0x00000003000075a7 */ /* 0x0022a400080011ff */
[----:B--2---:R-:W-:Y:S05]  /*adb0*/  @!P0 NANOSLEEP.SYNCS 0x989680 ;  /* 0x009896800000895d */ /* 0x004fea0003900000 */
[----:B------:R-:W2:Y:S02]  /*adc0*/  @!P0 SYNCS.PHASECHK.TRANS64 P0, [R0+URZ], R3 ;  /* 0x00000003000085a7 */ /* 0x000ea400080010ff */
[----:B--2---:R-:W-:Y:S05]  /*add0*/  @!P0 BRA `(.L_x_195) ;  /* 0xfffffffc00f08947 */ /* 0x004fea000383ffff */
[----:B------:R-:W-:Y:S05]  /*ade0*/  BRA `(.L_x_196) ;  /* 0xffffff8c00987947 */ /* 0x000fea000383ffff */
.L_x_69:
[----:B------:R-:W-:-:S07]  /*adf0*/  MOV R0, UR5 ;  /* 0x0000000500007c02 */ /* 0x000fce0008000f00 */
.L_x_197:
[----:B-1----:R1:W2:Y:S02]  /*ae00*/  SYNCS.PHASECHK.TRANS64.TRYWAIT P0, [R0+URZ], R3 ;  /* 0x00000003000075a7 */ /* 0x0022a400080011ff */
[----:B--2---:R-:W-:Y:S05]  /*ae10*/  @!P0 NANOSLEEP.SYNCS 0x989680 ;  /* 0x009896800000895d */ /* 0x004fea0003900000 */
[----:B------:R-:W2:Y:S02]  /*ae20*/  @!P0 SYNCS.PHASECHK.TRANS64 P0, [R0+URZ], R3 ;  /* 0x00000003000085a7 */ /* 0x000ea400080010ff */
[----:B--2---:R-:W-:Y:S05]  /*ae30*/  @!P0 BRA `(.L_x_197) ;  /* 0xfffffffc00f08947 */ /* 0x004fea000383ffff */
[----:B------:R-:W-:Y:S05]  /*ae40*/  BRA `(.L_x_198) ;  /* 0xffffff8c00a47947 */ /* 0x000fea000383ffff */
.L_x_70:
[----:B------:R-:W-:-:S07]  /*ae50*/  MOV R0, UR4 ;  /* 0x0000000400007c02 */ /* 0x000fce0008000f00 */
.L_x_199:
[----:B-1----:R1:W2:Y:S02]  /*ae60*/  SYNCS.PHASECHK.TRANS64.TRYWAIT P0, [R0+URZ], R3 ;  /* 0x00000003000075a7 */ /* 0x0022a400080011ff */
[----:B--2---:R-:W-:Y:S05]  /*ae70*/  @!P0 NANOSLEEP.SYNCS 0x989680 ;  /* 0x009896800000895d */ /* 0x004fea0003900000 */
[----:B------:R-:W2:Y:S02]  /*ae80*/  @!P0 SYNCS.PHASECHK.TRANS64 P0, [R0+URZ], R3 ;  /* 0x00000003000085a7 */ /* 0x000ea400080010ff */
[----:B--2---:R-:W-:Y:S05]  /*ae90*/  @!P0 BRA `(.L_x_199) ;  /* 0xfffffffc00f08947 */ /* 0x004fea000383ffff */
[----:B------:R-:W-:Y:S05]  /*aea0*/  BRA `(.L_x_200) ;  /* 0xffffff8c00b07947 */ /* 0x000fea000383ffff */
.L_x_75:
[----:B--2---:R2:W3:Y:S02]  /*aeb0*/  SYNCS.PHASECHK.TRANS64.TRYWAIT P0, [R12+URZ+0x90], R9 ;  /* 0x000090090c0075a7 */ /* 0x0044e400080011ff */
[----:B---3--:R-:W-:Y:S05]  /*aec0*/  @!P0 NANOSLEEP.SYNCS 0x989680 ;  /* 0x009896800000895d */ /* 0x008fea0003900000 */
[----:B------:R-:W3:Y:S02]  /*aed0*/  @!P0 SYNCS.PHASECHK.TRANS64 P0, [R12+URZ+0x90], R9 ;  /* 0x000090090c0085a7 */ /* 0x000ee400080010ff */
[----:B---3--:R-:W-:Y:S05]  /*aee0*/  @!P0 BRA `(.L_x_75) ;  /* 0xfffffffc00f08947 */ /* 0x008fea000383ffff */
[----:B------:R-:W-:Y:S05]  /*aef0*/  BRA `(.L_x_201) ;  /* 0xffffff9000dc7947 */ /* 0x000fea000383ffff */
.L_x_78:
[----:B------:R-:W-:Y:S07]  /*af00*/  MOV R0, UR21 ;  /* 0x0000001500007c02 */ /* 0x000fee0008000f00 */
.L_x_202:
[----:B--2---:R2:W3:Y:S02]  /*af10*/  SYNCS.PHASECHK.TRANS64.TRYWAIT P2, [R0+URZ+0x88], R9 ;  /* 0x00008809000075a7 */ /* 0x0044e400080411ff */
[----:B---3--:R-:W-:Y:S05]  /*af20*/  @!P2 NANOSLEEP.SYNCS 0x989680 ;  /* 0x009896800000a95d */ /* 0x008fea0003900000 */
[----:B------:R-:W3:Y:S02]  /*af30*/  @!P2 SYNCS.PHASECHK.TRANS64 P2, [R0+URZ+0x88], R9 ;  /* 0x000088090000a5a7 */ /* 0x000ee400080410ff */
[----:B---3--:R-:W-:Y:S05]  /*af40*/  @!P2 BRA `(.L_x_202) ;  /* 0xfffffffc00f0a947 */ /* 0x008fea000383ffff */
[----:B------:R-:W-:Y:S05]  /*af50*/  BRA `(.L_x_77) ;  /* 0xffffff9800487947 */ /* 0x000fea000383ffff */
.L_x_81:
[----:B------:R-:W-:Y:S07]  /*af60*/  MOV R9, UR21 ;  /* 0x0000001500097c02 */ /* 0x000fee0008000f00 */
.L_x_203:
[----:B--2---:R2:W3:Y:S02]  /*af70*/  SYNCS.PHASECHK.TRANS64.TRYWAIT P0, [R9+URZ+0x60], R10 ;  /* 0x0000600a090075a7 */ /* 0x0044e400080011ff */
[----:B---3--:R-:W-:Y:S05]  /*af80*/  @!P0 NANOSLEEP.SYNCS 0x989680 ;  /* 0x009896800000895d */ /* 0x008fea0003900000 */
[----:B------:R-:W3:Y:S02]  /*af90*/  @!P0 SYNCS.PHASECHK.TRANS64 P0, [R9+URZ+0x60], R10 ;  /* 0x0000600a090085a7 */ /* 0x000ee400080010ff */
[----:B---3--:R-:W-:Y:S05]  /*afa0*/  @!P0 BRA `(.L_x_203) ;  /* 0xfffffffc00f08947 */ /* 0x008fea000383ffff */
[----:B------:R-:W-:Y:S05]  /*afb0*/  BRA `(.L_x_204) ;  /* 0xffffff9800a47947 */ /* 0x000fea000383ffff */
.L_x_82:
[----:B------:R-:W-:Y:S07]  /*afc0*/  MOV R9, UR21 ;  /* 0x0000001500097c02 */ /* 0x000fee0008000f00 */
.L_x_205:
[----:B--2---:R2:W3:Y:S02]  /*afd0*/  SYNCS.PHASECHK.TRANS64.TRYWAIT P0, [R9+URZ+0x68], R10 ;  /* 0x0000680a090075a7 */ /* 0x0044e400080011ff */
[----:B---3--:R-:W-:Y:S05]  /*afe0*/  @!P0 NANOSLEEP.SYNCS 0x989680 ;  /* 0x009896800000895d */ /* 0x008fea0003900000 */
[----:B------:R-:W3:Y:S02]  /*aff0*/  @!P0 SYNCS.PHASECHK.TRANS64 P0, [R9+URZ+0x68], R10 ;  /* 0x0000680a090085a7 */ /* 0x000ee400080010ff */
[----:B---3--:R-:W-:Y:S05]  /*b000*/  @!P0 BRA `(.L_x_205) ;  /* 0xfffffffc00f08947 */ /* 0x008fea000383ffff */
[----:B------:R-:W-:Y:S05]  /*b010*/  BRA `(.L_x_206) ;  /* 0xffffff9800e07947 */ /* 0x000fea000383ffff */
.L_x_83:
[----:B------:R-:W-:Y:S07]  /*b020*/  MOV R9, UR21 ;  /* 0x0000001500097c02 */ /* 0x000fee0008000f00 */
.L_x_207:
[----:B--2---:R2:W3:Y:S02]  /*b030*/  SYNCS.PHASECHK.TRANS64.TRYWAIT P0, [R9+URZ+0x70], R10 ;  /* 0x0000700a090075a7 */ /* 0x0044e400080011ff */
[----:B---3--:R-:W-:Y:S05]  /*b040*/  @!P0 NANOSLEEP.SYNCS 0x989680 ;  /* 0x009896800000895d */ /* 0x008fea0003900000 */
[----:B------:R-:W3:Y:S02]  /*b050*/  @!P0 SYNCS.PHASECHK.TRANS64 P0, [R9+URZ+0x70], R10 ;  /* 0x0000700a090085a7 */ /* 0x000ee400080010ff */
[----:B---3--:R-:W-:Y:S05]  /*b060*/  @!P0 BRA `(.L_x_207) ;  /* 0xfffffffc00f08947 */ /* 0x008fea000383ffff */
[----:B------:R-:W-:Y:S05]  /*b070*/  BRA `(.L_x_208) ;  /* 0xffffff9c00207947 */ /* 0x000fea000383ffff */
.L_x_84:
[----:B------:R-:W-:Y:S07]  /*b080*/  MOV R9, UR21 ;  /* 0x0000001500097c02 */ /* 0x000fee0008000f00 */
.L_x_209:
[----:B--2---:R2:W3:Y:S02]  /*b090*/  SYNCS.PHASECHK.TRANS64.TRYWAIT P0, [R9+URZ+0x78], R10 ;  /* 0x0000780a090075a7 */ /* 0x0044e400080011ff */
[----:B---3--:R-:W-:Y:S05]  /*b0a0*/  @!P0 NANOSLEEP.SYNCS 0x989680 ;  /* 0x009896800000895d */ /* 0x008fea0003900000 */
[----:B------:R-:W3:Y:S02]  /*b0b0*/  @!P0 SYNCS.PHASECHK.TRANS64 P0, [R9+URZ+0x78], R10 ;  /* 0x0000780a090085a7 */ /* 0x000ee400080010ff */
[----:B---3--:R-:W-:Y:S05]  /*b0c0*/  @!P0 BRA `(.L_x_209) ;  /* 0xfffffffc00f08947 */ /* 0x008fea000383ffff */
[----:B------:R-:W-:Y:S05]  /*b0d0*/  BRA `(.L_x_210) ;  /* 0xffffff9c00647947 */ /* 0x000fea000383ffff */
.L_x_85:
[----:B------:R-:W-:Y:S07]  /*b0e0*/  MOV R0, UR21 ;  /* 0x0000001500007c02 */ /* 0x000fee0008000f00 */
.L_x_211:
[----:B--2---:R2:W3:Y:S02]  /*b0f0*/  SYNCS.PHASECHK.TRANS64.TRYWAIT P0, [R0+URZ+0x60], R9 ;  /* 0x00006009000075a7 */ /* 0x0044e400080011ff */
[----:B---3--:R-:W-:Y:S05]  /*b100*/  @!P0 NANOSLEEP.SYNCS 0x989680 ;  /* 0x009896800000895d */ /* 0x008fea0003900000 */
[----:B------:R-:W3:Y:S02]  /*b110*/  @!P0 SYNCS.PHASECHK.TRANS64 P0, [R0+URZ+0x60], R9 ;  /* 0x00006009000085a7 */ /* 0x000ee400080010ff */
[----:B---3--:R-:W-:Y:S05]  /*b120*/  @!P0 BRA `(.L_x_211) ;  /* 0xfffffffc00f08947 */ /* 0x008fea000383ffff */
[----:B------:R-:W-:Y:S05]  /*b130*/  BRA `(.L_x_212) ;  /* 0xffffff9c00ac7947 */ /* 0x000fea000383ffff */
.L_x_86:
[----:B------:R-:W-:Y:S07]  /*b140*/  MOV R0, UR21 ;  /* 0x0000001500007c02 */ /* 0x000fee0008000f00 */
.L_x_213:
[----:B--2---:R2:W3:Y:S02]  /*b150*/  SYNCS.PHASECHK.TRANS64.TRYWAIT P0, [R0+URZ+0x68], R9 ;  /* 0x00006809000075a7 */ /* 0x0044e400080011ff */
[----:B---3--:R-:W-:Y:S05]  /*b160*/  @!P0 NANOSLEEP.SYNCS 0x989680 ;  /* 0x009896800000895d */ /* 0x008fea0003900000 */
[----:B------:R-:W3:Y:S02]  /*b170*/  @!P0 SYNCS.PHASECHK.TRANS64 P0, [R0+URZ+0x68], R9 ;  /* 0x00006809000085a7 */ /* 0x000ee400080010ff */
[----:B---3--:R-:W-:Y:S05]  /*b180*/  @!P0 BRA `(.L_x_213) ;  /* 0xfffffffc00f08947 */ /* 0x008fea000383ffff */
[----:B------:R-:W-:Y:S05]  /*b190*/  BRA `(.L_x_214) ;  /* 0xffffff9c00f47947 */ /* 0x000fea000383ffff */
.L_x_87:
[----:B------:R-:W-:Y:S07]  /*b1a0*/  MOV R0, UR21 ;  /* 0x0000001500007c02 */ /* 0x000fee0008000f00 */
.L_x_215:
[----:B--2---:R2:W3:Y:S02]  /*b1b0*/  SYNCS.PHASECHK.TRANS64.TRYWAIT P0, [R0+URZ+0x70], R9 ;  /* 0x00007009000075a7 */ /* 0x0044e400080011ff */
[----:B---3--:R-:W-:Y:S05]  /*b1c0*/  @!P0 NANOSLEEP.SYNCS 0x989680 ;  /* 0x009896800000895d */ /* 0x008fea0003900000 */
[----:B------:R-:W3:Y:S02]  /*b1d0*/  @!P0 SYNCS.PHASECHK.TRANS64 P0, [R0+URZ+0x70], R9 ;  /* 0x00007009000085a7 */ /* 0x000ee400080010ff */
[----:B---3--:R-:W-:Y:S05]  /*b1e0*/  @!P0 BRA `(.L_x_215) ;  /* 0xfffffffc00f08947 */ /* 0x008fea000383ffff */
[----:B------:R-:W-:Y:S05]  /*b1f0*/  BRA `(.L_x_216) ;  /* 0xffffffa0003c7947 */ /* 0x000fea000383ffff */
.L_x_88:
[----:B------:R-:W-:Y:S07]  /*b200*/  MOV R0, UR21 ;  /* 0x0000001500007c02 */ /* 0x000fee0008000f00 */
.L_x_217:
[----:B--2---:R2:W3:Y:S02]  /*b210*/  SYNCS.PHASECHK.TRANS64.TRYWAIT P0, [R0+URZ+0x78], R9 ;  /* 0x00007809000075a7 */ /* 0x0044e400080011ff */
[----:B---3--:R-:W-:Y:S05]  /*b220*/  @!P0 NANOSLEEP.SYNCS 0x989680 ;  /* 0x009896800000895d */ /* 0x008fea0003900000 */
[----:B------:R-:W3:Y:S02]  /*b230*/  @!P0 SYNCS.PHASECHK.TRANS64 P0, [R0+URZ+0x78], R9 ;  /* 0x00007809000085a7 */ /* 0x000ee400080010ff */
[----:B---3--:R-:W-:Y:S05]  /*b240*/  @!P0 BRA `(.L_x_217) ;  /* 0xfffffffc00f08947 */ /* 0x008fea000383ffff */
[----:B------:R-:W-:Y:S05]  /*b250*/  BRA `(.L_x_218) ;  /* 0xffffffa000807947 */ /* 0x000fea000383ffff */
.L_x_90:
[----:B------:R-:W-:-:S07]  /*b260*/  MOV R3, UR21 ;  /* 0x0000001500037c02 */ /* 0x000fce0008000f00 */
.L_x_219:
[----:B---3--:R3:W4:Y:S02]  /*b270*/  SYNCS.PHASECHK.TRANS64.TRYWAIT P0, [R3+URZ+0x60], R10 ;  /* 0x0000600a030075a7 */ /* 0x00872400080011ff */
[----:B----4-:R-:W-:Y:S05]  /*b280*/  @!P0 NANOSLEEP.SYNCS 0x989680 ;  /* 0x009896800000895d */ /* 0x010fea0003900000 */
[----:B------:R-:W4:Y:S02]  /*b290*/  @!P0 SYNCS.PHASECHK.TRANS64 P0, [R3+URZ+0x60], R10 ;  /* 0x0000600a030085a7 */ /* 0x000f2400080010ff */
[----:B----4-:R-:W-:Y:S05]  /*b2a0*/  @!P0 BRA `(.L_x_219) ;  /* 0xfffffffc00f08947 */ /* 0x010fea000383ffff */
[----:B------:R-:W-:Y:S05]  /*b2b0*/  BRA `(.L_x_220) ;  /* 0xffffffa000f07947 */ /* 0x000fea000383ffff */
.L_x_91:
[----:B---3--:R-:W-:-:S07]  /*b2c0*/  MOV R3, UR21 ;  /* 0x0000001500037c02 */ /* 0x008fce0008000f00 */
.L_x_221:
[----:B---3--:R3:W4:Y:S02]  /*b2d0*/  SYNCS.PHASECHK.TRANS64.TRYWAIT P0, [R3+URZ+0x68], R10 ;  /* 0x0000680a030075a7 */ /* 0x00872400080011ff */
[----:B----4-:R-:W-:Y:S05]  /*b2e0*/  @!P0 NANOSLEEP.SYNCS 0x989680 ;  /* 0x009896800000895d */ /* 0x010fea0003900000 */
[----:B------:R-:W4:Y:S02]  /*b2f0*/  @!P0 SYNCS.PHASECHK.TRANS64 P0, [R3+URZ+0x68], R10 ;  /* 0x0000680a030085a7 */ /* 0x000f2400080010ff */
[----:B----4-:R-:W-:Y:S05]  /*b300*/  @!P0 BRA `(.L_x_221) ;  /* 0xfffffffc00f08947 */ /* 0x010fea000383ffff */
[----:B------:R-:W-:Y:S05]  /*b310*/  BRA `(.L_x_222) ;  /* 0xffffffa000e07947 */ /* 0x000fea000383ffff */
.L_x_92:
[----:B---3--:R-:W-:-:S07]  /*b320*/  MOV R3, UR21 ;  /* 0x0000001500037c02 */ /* 0x008fce0008000f00 */
.L_x_223:
[----:B---3--:R3:W4:Y:S02]  /*b330*/  SYNCS.PHASECHK.TRANS64.TRYWAIT P0, [R3+URZ+0x70], R10 ;  /* 0x0000700a030075a7 */ /* 0x00872400080011ff */
[----:B----4-:R-:W-:Y:S05]  /*b340*/  @!P0 NANOSLEEP.SYNCS 0x989680 ;  /* 0x009896800000895d */ /* 0x010fea0003900000 */
[----:B------:R-:W4:Y:S02]  /*b350*/  @!P0 SYNCS.PHASECHK.TRANS64 P0, [R3+URZ+0x70], R10 ;  /* 0x0000700a030085a7 */ /* 0x000f2400080010ff */
[----:B----4-:R-:W-:Y:S05]  /*b360*/  @!P0 BRA `(.L_x_223) ;  /* 0xfffffffc00f08947 */ /* 0x010fea000383ffff */
[----:B------:R-:W-:Y:S05]  /*b370*/  BRA `(.L_x_224) ;  /* 0xffffffa000d47947 */ /* 0x000fea000383ffff */
.L_x_94:
[----:B-1----:R1:W2:Y:S02]  /*b380*/  SYNCS.PHASECHK.TRANS64.TRYWAIT P0, [R3+URZ+0x90], R0 ;  /* 0x00009000030075a7 */ /* 0x0022a400080011ff */
[----:B--2---:R-:W-:Y:S05]  /*b390*/  @!P0 NANOSLEEP.SYNCS 0x989680 ;  /* 0x009896800000895d */ /* 0x004fea0003900000 */
[----:B------:R-:W2:Y:S02]  /*b3a0*/  @!P0 SYNCS.PHASECHK.TRANS64 P0, [R3+URZ+0x90], R0 ;  /* 0x00009000030085a7 */ /* 0x000ea400080010ff */
[----:B--2---:R-:W-:Y:S05]  /*b3b0*/  @!P0 BRA `(.L_x_94) ;  /* 0xfffffffc00f08947 */ /* 0x004fea000383ffff */
[----:B------:R-:W-:Y:S05]  /*b3c0*/  BRA `(.L_x_225) ;  /* 0xffffffa400ac7947 */ /* 0x000fea000383ffff */
.L_x_105:
[----:B-1----:R-:W-:Y:S04]  /*b3d0*/  MOV R0, UR43 ;  /* 0x0000002b00007c02 */ /* 0x002fe80008000f00 */
[----:B------:R1:W2:Y:S03]  /*b3e0*/  SYNCS.PHASECHK.TRANS64.TRYWAIT P1, [R0+URZ+0x40], R3 ;  /* 0x00004003000075a7 */ /* 0x0002a600080211ff */
[----:B--2---:R-:W-:Y:S05]  /*b3f0*/  @!P1 NANOSLEEP.SYNCS 0x989680 ;  /* 0x009896800000995d */ /* 0x004fea0003900000 */
[----:B------:R-:W2:Y:S02]  /*b400*/  @!P1 SYNCS.PHASECHK.TRANS64 P1, [R0+URZ+0x40], R3 ;  /* 0x00004003000095a7 */ /* 0x000ea400080210ff */
[----:B--2---:R-:W-:Y:S05]  /*b410*/  @!P1 BRA `(.L_x_105) ;  /* 0xfffffffc00ec9947 */ /* 0x004fea000383ffff */
[----:B------:R-:W-:Y:S05]  /*b420*/  BRA `(.L_x_104) ;  /* 0xffffffb400487947 */ /* 0x000fea000383ffff */
.L_x_107:
[----:B-1----:R1:W4:Y:S02]  /*b430*/  SYNCS.PHASECHK.TRANS64.TRYWAIT P0, [R85+URZ+0xb0], R2 ;  /* 0x0000b002550075a7 */ /* 0x00232400080011ff */
[----:B----4-:R-:W-:Y:S05]  /*b440*/  @!P0 NANOSLEEP.SYNCS 0x989680 ;  /* 0x009896800000895d */ /* 0x010fea0003900000 */
[----:B------:R-:W4:Y:S02]  /*b450*/  @!P0 SYNCS.PHASECHK.TRANS64 P0, [R85+URZ+0xb0], R2 ;  /* 0x0000b002550085a7 */ /* 0x000f2400080010ff */
[----:B----4-:R-:W-:Y:S05]  /*b460*/  @!P0 BRA `(.L_x_107) ;  /* 0xfffffffc00f08947 */ /* 0x010fea000383ffff */
[----:B------:R-:W-:Y:S05]  /*b470*/  BRA `(.L_x_106) ;  /* 0xffffffb400747947 */ /* 0x000fea000383ffff */
.L_x_116:
[----:B--2---:R2:W3:Y:S02]  /*b480*/  SYNCS.PHASECHK.TRANS64.TRYWAIT P0, [R3+URZ+0x40], R0 ;  /* 0x00004000030075a7 */ /* 0x0044e400080011ff */
[----:B---3--:R-:W-:Y:S05]  /*b490*/  @!P0 NANOSLEEP.SYNCS 0x989680 ;  /* 0x009896800000895d */ /* 0x008fea0003900000 */
[----:B------:R-:W3:Y:S02]  /*b4a0*/  @!P0 SYNCS.PHASECHK.TRANS64 P0, [R3+URZ+0x40], R0 ;  /* 0x00004000030085a7 */ /* 0x000ee400080010ff */
[----:B---3--:R-:W-:Y:S05]  /*b4b0*/  @!P0 BRA `(.L_x_116) ;  /* 0xfffffffc00f08947 */ /* 0x008fea000383ffff */
[----:B------:R-:W-:Y:S05]  /*b4c0*/  BRA `(.L_x_115) ;  /* 0xffffffbc00187947 */ /* 0x000fea000383ffff */
.L_x_124:
[----:B--2---:R2:W3:Y:S02]  /*b4d0*/  SYNCS.PHASECHK.TRANS64.TRYWAIT P0, [R20+URZ+0x40], R5 ;  /* 0x00004005140075a7 */ /* 0x0044e400080011ff */
[----:B---3--:R-:W-:Y:S05]  /*b4e0*/  @!P0 NANOSLEEP.SYNCS 0x989680 ;  /* 0x009896800000895d */ /* 0x008fea0003900000 */
[----:B------:R-:W3:Y:S02]  /*b4f0*/  @!P0 SYNCS.PHASECHK.TRANS64 P0, [R20+URZ+0x40], R5 ;  /* 0x00004005140085a7 */ /* 0x000ee400080010ff */
[----:B---3--:R-:W-:Y:S05]  /*b500*/  @!P0 BRA `(.L_x_124) ;  /* 0xfffffffc00f08947 */ /* 0x008fea000383ffff */
[----:B------:R-:W-:Y:S05]  /*b510*/  BRA `(.L_x_123) ;  /* 0xffffffc000dc7947 */ /* 0x000fea000383ffff */
.L_x_132:
[----:B--2---:R2:W3:Y:S02]  /*b520*/  SYNCS.PHASECHK.TRANS64.TRYWAIT P0, [R20+URZ+0x40], R5 ;  /* 0x00004005140075a7 */ /* 0x0044e400080011ff */
[----:B---3--:R-:W-:Y:S05]  /*b530*/  @!P0 NANOSLEEP.SYNCS 0x989680 ;  /* 0x009896800000895d */ /* 0x008fea0003900000 */
[----:B------:R-:W3:Y:S02]  /*b540*/  @!P0 SYNCS.PHASECHK.TRANS64 P0, [R20+URZ+0x40], R5 ;  /* 0x00004005140085a7 */ /* 0x000ee400080010ff */
[----:B---3--:R-:W-:Y:S05]  /*b550*/  @!P0 BRA `(.L_x_132) ;  /* 0xfffffffc00f08947 */ /* 0x008fea000383ffff */
[----:B------:R-:W-:Y:S05]  /*b560*/  BRA `(.L_x_131) ;  /* 0xffffffc800a07947 */ /* 0x000fea000383ffff */
.L_x_140:
[----:B--2---:R2:W3:Y:S02]  /*b570*/  SYNCS.PHASECHK.TRANS64.TRYWAIT P0, [R20+URZ+0x40], R5 ;  /* 0x00004005140075a7 */ /* 0x0044e400080011ff */
[----:B---3--:R-:W-:Y:S05]  /*b580*/  @!P0 NANOSLEEP.SYNCS 0x989680 ;  /* 0x009896800000895d */ /* 0x008fea0003900000 */
[----:B------:R-:W3:Y:S02]  /*b590*/  @!P0 SYNCS.PHASECHK.TRANS64 P0, [R20+URZ+0x40], R5 ;  /* 0x00004005140085a7 */ /* 0x000ee400080010ff */
[----:B---3--:R-:W-:Y:S05]  /*b5a0*/  @!P0 BRA `(.L_x_140) ;  /* 0xfffffffc00f08947 */ /* 0x008fea000383ffff */
[----:B------:R-:W-:Y:S05]  /*b5b0*/  BRA `(.L_x_139) ;  /* 0xffffffd000707947 */ /* 0x000fea000383ffff */
.L_x_148:
[----:B--2---:R2:W3:Y:S02]  /*b5c0*/  SYNCS.PHASECHK.TRANS64.TRYWAIT P0, [R20+URZ+0x40], R5 ;  /* 0x00004005140075a7 */ /* 0x0044e400080011ff */
[----:B---3--:R-:W-:Y:S05]  /*b5d0*/  @!P0 NANOSLEEP.SYNCS 0x989680 ;  /* 0x009896800000895d */ /* 0x008fea0003900000 */
[----:B------:R-:W3:Y:S02]  /*b5e0*/  @!P0 SYNCS.PHASECHK.TRANS64 P0, [R20+URZ+0x40], R5 ;  /* 0x00004005140085a7 */ /* 0x000ee400080010ff */
[----:B---3--:R-:W-:Y:S05]  /*b5f0*/  @!P0 BRA `(.L_x_148) ;  /* 0xfffffffc00f08947 */ /* 0x008fea000383ffff */
[----:B------:R-:W-:Y:S05]  /*b600*/  BRA `(.L_x_147) ;  /* 0xffffffd800507947 */ /* 0x000fea000383ffff */
.L_x_156:
[----:B--2---:R2:W3:Y:S02]  /*b610*/  SYNCS.PHASECHK.TRANS64.TRYWAIT P0, [R20+URZ+0x40], R5 ;  /* 0x00004005140075a7 */ /* 0x0044e400080011ff */
[----:B---3--:R-:W-:Y:S05]  /*b620*/  @!P0 NANOSLEEP.SYNCS 0x989680 ;  /* 0x009896800000895d */ /* 0x008fea0003900000 */
[----:B------:R-:W3:Y:S02]  /*b630*/  @!P0 SYNCS.PHASECHK.TRANS64 P0, [R20+URZ+0x40], R5 ;  /* 0x00004005140085a7 */ /* 0x000ee400080010ff */
[----:B---3--:R-:W-:Y:S05]  /*b640*/  @!P0 BRA `(.L_x_156) ;  /* 0xfffffffc00f08947 */ /* 0x008fea000383ffff */
[----:B------:R-:W-:Y:S05]  /*b650*/  BRA `(.L_x_155) ;  /* 0xffffffe000247947 */ /* 0x000fea000383ffff */
.L_x_164:
[----:B--2---:R2:W3:Y:S02]  /*b660*/  SYNCS.PHASECHK.TRANS64.TRYWAIT P0, [R20+URZ+0x40], R3 ;  /* 0x00004003140075a7 */ /* 0x0044e400080011ff */
[----:B---3--:R-:W-:Y:S05]  /*b670*/  @!P0 NANOSLEEP.SYNCS 0x989680 ;  /* 0x009896800000895d */ /* 0x008fea0003900000 */
[----:B------:R-:W3:Y:S02]  /*b680*/  @!P0 SYNCS.PHASECHK.TRANS64 P0, [R20+URZ+0x40], R3 ;  /* 0x00004003140085a7 */ /* 0x000ee400080010ff */
[----:B---3--:R-:W-:Y:S05]  /*b690*/  @!P0 BRA `(.L_x_164) ;  /* 0xfffffffc00f08947 */ /* 0x008fea000383ffff */
[----:B------:R-:W-:Y:S05]  /*b6a0*/  BRA `(.L_x_163) ;  /* 0xffffffe400f87947 */ /* 0x000fea000383ffff */
        .weak           $__internal_0_$__cuda_sm10x_tcgen05_guardrail_trap_col_being_dealloced_not_returned_by_alloc
        .type           $__internal_0_$__cuda_sm10x_tcgen05_guardrail_trap_col_being_dealloced_not_returned_by_alloc,@function
        .size           $__internal_0_$__cuda_sm10x_tcgen05_guardrail_trap_col_being_dealloced_not_returned_by_alloc,($__internal_1_$__cuda_sm10x_tcgen05_guardrail_trap_phase_invalid_during_alloc - $__internal_0_$__cuda_sm10x_tcgen05_guardrail_trap_col_being_dealloced_not_returned_by_alloc)
$__internal_0_$__cuda_sm10x_tcgen05_guardrail_trap_col_being_dealloced_not_returned_by_alloc:
[----:B------:R-:W-:Y:S05]  /*b6b0*/  BPT.TRAP 0x1 ;  /* 0x000000040000795c */ /* 0x000fea0000300000 */
[----:B------:R-:W-:-:S04]  /*b6c0*/  HFMA2 R3, -RZ, RZ, 0, 0 ;  /* 0x00000000ff037431 */ /* 0x000fc800000001ff */
[----:B------:R-:W-:Y:S05]  /*b6d0*/  RET.REL.NODEC R2 `(_ZN7cutlass13device_kernelINS_4gemm6kernel13GemmUniversalIN4cute5tupleIJiiiiEEENS1_10collective13CollectiveMmaINS1_35MainloopSm100TmaUmmaWarpSpecializedILi4ELi2ELi4ENS5_IJNS4_1CILi1EEENSA_ILi8EEESB_EEEEENS5_IJNSA_ILi64EEENSA_ILi256EEENSA_ILi32EEEEEEfNS5_IJlSB_lEEEfSJ_NS4_8TiledMMAINS4_8MMA_AtomIJNS4_17SM100_MMA_TF32_SSINS_10tfloat32_tESN_fLi64ELi256ELNS4_4UMMA5MajorE0ELSP_0ELNSO_7ScaleInE0ELSQ_0EEEEEENS4_6LayoutINS5_IJSB_SB_SB_EEENS5_IJNSA_ILi0EEESV_SV_EEEEENS5_IJNS4_10UnderscoreESY_SY_EEEEENS4_23SM90_TMA_LOAD_MULTICASTENS4_14ComposedLayoutINS4_7SwizzleILi3ELi4ELi3EEENS4_18smem_ptr_flag_bitsILi32EEENST_INS5_IJSC_SH_EEENS5_IJSH_SB_EEEEEEEvNS4_8identityENS4_13SM90_TMA_LOADES1A_vS1B_EENS_8epilogue10collective18CollectiveEpilogueINS1E_23Sm100TmaWarpSpecializedILi4ELi2ELi16ELb1ELb0EEEJSI_NS5_IJNST_ISF_SB_EENST_ISH_SB_EEEEEfSJ_fSJ_NS1E_6fusion15FusionCallbacksIS1I_NS1M_17LinearCombinationIffffLNS_15FloatRoundStyleE2EEESI_S1L_JEEENS4_5SM1004TMEM4LOAD26SM100_TMEM_LOAD_16dp128b8xES1C_S1A_NS4_17SM75_U32x4_LDSM_NENS4_14SM90_TMA_STOREES1A_NS4_17SM90_U32x4_STSM_NENS4_39AutoVectorizingCopyWithAssumedAlignmentILi128EEEEEEvvEEEEvNT_6ParamsE) ;  /* 0xffffff4802487950 */ /* 0x000fea0003c3ffff */
        .weak           $__internal_1_$__cuda_sm10x_tcgen05_guardrail_trap_phase_invalid_during_alloc
        .type           $__internal_1_$__cuda_sm10x_tcgen05_guardrail_trap_phase_invalid_during_alloc,@function
        .size           $__internal_1_$__cuda_sm10x_tcgen05_guardrail_trap_phase_invalid_during_alloc,($__internal_2_$__cuda_sm10x_tcgen05_guardrail_trap_unallocated_columns_being_dealloced - $__internal_1_$__cuda_sm10x_tcgen05_guardrail_trap_phase_invalid_during_alloc)
$__internal_1_$__cuda_sm10x_tcgen05_guardrail_trap_phase_invalid_during_alloc:
[----:B------:R-:W-:Y:S05]  /*b6e0*/  BPT.TRAP 0x1 ;  /* 0x000000040000795c */ /* 0x000fea0000300000 */
[----:B------:R-:W-:-:S04]  /*b6f0*/  MOV R5, 0x0 ;  /* 0x0000000000057802 */ /* 0x000fc80000000f00 */
[----:B------:R-:W-:Y:S05]  /*b700*/  RET.REL.NODEC R4 `(_ZN7cutlass13device_kernelINS_4gemm6kernel13GemmUniversalIN4cute5tupleIJiiiiEEENS1_10collective13CollectiveMmaINS1_35MainloopSm100TmaUmmaWarpSpecializedILi4ELi2ELi4ENS5_IJNS4_1CILi1EEENSA_ILi8EEESB_EEEEENS5_IJNSA_ILi64EEENSA_ILi256EEENSA_ILi32EEEEEEfNS5_IJlSB_lEEEfSJ_NS4_8TiledMMAINS4_8MMA_AtomIJNS4_17SM100_MMA_TF32_SSINS_10tfloat32_tESN_fLi64ELi256ELNS4_4UMMA5MajorE0ELSP_0ELNSO_7ScaleInE0ELSQ_0EEEEEENS4_6LayoutINS5_IJSB_SB_SB_EEENS5_IJNSA_ILi0EEESV_SV_EEEEENS5_IJNS4_10UnderscoreESY_SY_EEEEENS4_23SM90_TMA_LOAD_MULTICASTENS4_14ComposedLayoutINS4_7SwizzleILi3ELi4ELi3EEENS4_18smem_ptr_flag_bitsILi32EEENST_INS5_IJSC_SH_EEENS5_IJSH_SB_EEEEEEEvNS4_8identityENS4_13SM90_TMA_LOADES1A_vS1B_EENS_8epilogue10collective18CollectiveEpilogueINS1E_23Sm100TmaWarpSpecializedILi4ELi2ELi16ELb1ELb0EEEJSI_NS5_IJNST_ISF_SB_EENST_ISH_SB_EEEEEfSJ_fSJ_NS1E_6fusion15FusionCallbacksIS1I_NS1M_17LinearCombinationIffffLNS_15FloatRoundStyleE2EEESI_S1L_JEEENS4_5SM1004TMEM4LOAD26SM100_TMEM_LOAD_16dp128b8xES1C_S1A_NS4_17SM75_U32x4_LDSM_NENS4_14SM90_TMA_STOREES1A_NS4_17SM90_U32x4_STSM_NENS4_39AutoVectorizingCopyWithAssumedAlignmentILi128EEEEEEvvEEEEvNT_6ParamsE) ;  /* 0xffffff48043c7950 */ /* 0x000fea0003c3ffff */
        .weak           $__internal_2_$__cuda_sm10x_tcgen05_guardrail_trap_unallocated_columns_being_dealloced
        .type           $__internal_2_$__cuda_sm10x_tcgen05_guardrail_trap_unallocated_columns_being_dealloced,@function
        .size           $__internal_2_$__cuda_sm10x_tcgen05_guardrail_trap_unallocated_columns_being_dealloced,(.L_x_227 - $__internal_2_$__cuda_sm10x_tcgen05_guardrail_trap_unallocated_columns_being_dealloced)
$__internal_2_$__cuda_sm10x_tcgen05_guardrail_trap_unallocated_columns_being_dealloced:
[----:B------:R-:W-:Y:S05]  /*b710*/  BPT.TRAP 0x1 ;  /* 0x000000040000795c */ /* 0x000fea0000300000 */
[----:B------:R-:W-:-:S04]  /*b720*/  HFMA2 R3, -RZ, RZ, 0, 0 ;  /* 0x00000000ff037431 */ /* 0x000fc800000001ff */
[----:B------:R-:W-:Y:S05]  /*b730*/  RET.REL.NODEC R2 `(_ZN7cutlass13device_kernelINS_4gemm6kernel13GemmUniversalIN4cute5tupleIJiiiiEEENS1_10collective13CollectiveMmaINS1_35MainloopSm100TmaUmmaWarpSpecializedILi4ELi2ELi4ENS5_IJNS4_1CILi1EEENSA_ILi8EEESB_EEEEENS5_IJNSA_ILi64EEENSA_ILi256EEENSA_ILi32EEEEEEfNS5_IJlSB_lEEEfSJ_NS4_8TiledMMAINS4_8MMA_AtomIJNS4_17SM100_MMA_TF32_SSINS_10tfloat32_tESN_fLi64ELi256ELNS4_4UMMA5MajorE0ELSP_0ELNSO_7ScaleInE0ELSQ_0EEEEEENS4_6LayoutINS5_IJSB_SB_SB_EEENS5_IJNSA_ILi0EEESV_SV_EEEEENS5_IJNS4_10UnderscoreESY_SY_EEEEENS4_23SM90_TMA_LOAD_MULTICASTENS4_14ComposedLayoutINS4_7SwizzleILi3ELi4ELi3EEENS4_18smem_ptr_flag_bitsILi32EEENST_INS5_IJSC_SH_EEENS5_IJSH_SB_EEEEEEEvNS4_8identityENS4_13SM90_TMA_LOADES1A_vS1B_EENS_8epilogue10collective18CollectiveEpilogueINS1E_23Sm100TmaWarpSpecializedILi4ELi2ELi16ELb1ELb0EEEJSI_NS5_IJNST_ISF_SB_EENST_ISH_SB_EEEEEfSJ_fSJ_NS1E_6fusion15FusionCallbacksIS1I_NS1M_17LinearCombinationIffffLNS_15FloatRoundStyleE2EEESI_S1L_JEEENS4_5SM1004TMEM4LOAD26SM100_TMEM_LOAD_16dp128b8xES1C_S1A_NS4_17SM75_U32x4_LDSM_NENS4_14SM90_TMA_STOREES1A_NS4_17SM90_U32x4_STSM_NENS4_39AutoVectorizingCopyWithAssumedAlignmentILi128EEEEEEvvEEEEvNT_6ParamsE) ;  /* 0xffffff4802307950 */ /* 0x000fea0003c3ffff */
.L_x_226:
[----:B------:R-:W-:-:S00]  /*b740*/  BRA `(.L_x_226) ;  /* 0xfffffffc00fc7947 */ /* 0x000fc0000383ffff */
[----:B------:R-:W-:-:S00]  /*b750*/  NOP ;  /* 0x0000000000007918 */ /* 0x000fc00000000000 */
        /* <DEDUP_REMOVED lines=10> */
.L_x_227:


//--------------------- .nv.global.init           --------------------------
	.section	.nv.global.init,"aw",@progbits
.nv.global.init:
	.type		$str$27,@object
	.size		$str$27,($str$28 - $str$27)
$str$27:
        /*0000*/ 	.byte	0x28, 0x61, 0x64, 0x64, 0x72, 0x65, 0x73, 0x73, 0x20, 0x26, 0x20, 0x6d, 0x61, 0x73, 0x6b, 0x29
        /*0010*/ 	.byte	0x20, 0x3d, 0x3d, 0x20, 0x30, 0x00
	.type		$str$28,@object
	.size		$str$28,($str$26 - $str$28)
$str$28:
        /*0016*/ 	.byte	0x2f, 0x74, 0x6d, 0x70, 0x2f, 0x63, 0x75, 0x74, 0x6c, 0x61, 0x73, 0x73, 0x5f, 0x73, 0x77, 0x65
        /*0026*/ 	.byte	0x65, 0x70, 0x5f, 0x73, 0x72, 0x63, 0x2f, 0x69, 0x6e, 0x63, 0x6c, 0x75, 0x64, 0x65, 0x2f, 0x63
        /*0036*/ 	.byte	0x75, 0x74, 0x65, 0x2f, 0x70, 0x6f, 0x69, 0x6e, 0x74, 0x65, 0x72, 0x5f, 0x66, 0x6c, 0x61, 0x67
        /*0046*/ 	.byte	0x67, 0x65, 0x64, 0x2e, 0x68, 0x70, 0x70, 0x00
	.type		$str$26,@object
	.size		$str$26,($str$25 - $str$26)
$str$26:
        /*004e*/ 	.byte	0x2f, 0x74, 0x6d, 0x70, 0x2f, 0x63, 0x75, 0x74, 0x6c, 0x61, 0x73, 0x73, 0x5f, 0x73, 0x77, 0x65
        /*005e*/ 	.byte	0x65, 0x70, 0x5f, 0x73, 0x72, 0x63, 0x2f, 0x69, 0x6e, 0x63, 0x6c, 0x75, 0x64, 0x65, 0x2f, 0x63
        /*006e*/ 	.byte	0x75, 0x74, 0x65, 0x2f, 0x61, 0x74, 0x6f, 0x6d, 0x2f, 0x63, 0x6f, 0x70, 0x79, 0x5f, 0x74, 0x72
        /*007e*/ 	.byte	0x61, 0x69, 0x74, 0x73, 0x5f, 0x73, 0x6d, 0x31, 0x30, 0x30, 0x2e, 0x68, 0x70, 0x70, 0x00
	.type		$str$25,@object
	.size		$str$25,(__unnamed_1 - $str$25)
$str$25:
        /*008d*/ 	.byte	0x28, 0x28, 0x75, 0x69, 0x6e, 0x74, 0x33, 0x32, 0x5f, 0x74, 0x28, 0x74, 0x68, 0x72, 0x65, 0x61
        /*009d*/ 	.byte	0x64, 0x49, 0x64, 0x78, 0x2e, 0x78, 0x29, 0x20, 0x2f, 0x20, 0x33, 0x32, 0x29, 0x20, 0x25, 0x20
        /*00ad*/ 	.byte	0x34, 0x29, 0x20, 0x3d, 0x3d, 0x20, 0x28, 0x28, 0x28, 0x74, 0x6d, 0x65, 0x6d, 0x5f, 0x61, 0x64
        /*00bd*/ 	.byte	0x64, 0x72, 0x20, 0x3e, 0x3e, 0x20, 0x31, 0x36, 0x29, 0x20, 0x2f, 0x20, 0x33, 0x32, 0x29, 0x20
        /*00cd*/ 	.byte	0x25, 0x20, 0x34, 0x29, 0x00
	.type		__unnamed_1,@object
	.size		__unnamed_1,(__unnamed_2 - __unnamed_1)
__unnamed_1:
        /*00d2*/ 	.byte	0x61, 0x75, 0x74, 0x6f, 0x20, 0x63, 0x75, 0x74, 0x65, 0x3a, 0x3a, 0x61, 0x73, 0x5f, 0x70, 0x6f
        /* <DEDUP_REMOVED lines=23> */
        /*0252*/ 	.byte	0x3c, 0x32, 0x30, 0x34, 0x38, 0x3e, 0x3e, 0x3e, 0x3e, 0x5d, 0x00
	.type		__unnamed_2,@object
	.size		__unnamed_2,(.L_2 - __unnamed_2)
__unnamed_2:
        /* <DEDUP_REMOVED lines=45> */
        /*052d*/ 	.byte	0x3e, 0x3e, 0x3e, 0x5d, 0x00
.L_2:


//--------------------- .nv.shared._ZN7cutlass13device_kernelINS_4gemm6kernel13GemmUniversalIN4cute5tupleIJiiiiEEENS1_10collective13CollectiveMmaINS1_35MainloopSm100TmaUmmaWarpSpecializedILi4ELi2ELi4ENS5_IJNS4_1CILi1EEENSA_ILi8EEESB_EEEEENS5_IJNSA_ILi64EEENSA_ILi256EEENSA_ILi32EEEEEEfNS5_IJlSB_lEEEfSJ_NS4_8TiledMMAINS4_8MMA_AtomIJNS4_17SM100_MMA_TF32_SSINS_10tfloat32_tESN_fLi64ELi256ELNS4_4UMMA5MajorE0ELSP_0ELNSO_7ScaleInE0ELSQ_0EEEEEENS4_6LayoutINS5_IJSB_SB_SB_EEENS5_IJNSA_ILi0EEESV_SV_EEEEENS5_IJNS4_10UnderscoreESY_SY_EEEEENS4_23SM90_TMA_LOAD_MULTICASTENS4_14ComposedLayoutINS4_7SwizzleILi3ELi4ELi3EEENS4_18smem_ptr_flag_bitsILi32EEENST_INS5_IJSC_SH_EEENS5_IJSH_SB_EEEEEEEvNS4_8identityENS4_13SM90_TMA_LOADES1A_vS1B_EENS_8epilogue10collective18CollectiveEpilogueINS1E_23Sm100TmaWarpSpecializedILi4ELi2ELi16ELb1ELb0EEEJSI_NS5_IJNST_ISF_SB_EENST_ISH_SB_EEEEEfSJ_fSJ_NS1E_6fusion15FusionCallbacksIS1I_NS1M_17LinearCombinationIffffLNS_15FloatRoundStyleE2EEESI_S1L_JEEENS4_5SM1004TMEM4LOAD26SM100_TMEM_LOAD_16dp128b8xES1C_S1A_NS4_17SM75_U32x4_LDSM_NENS4_14SM90_TMA_STOREES1A_NS4_17SM90_U32x4_STSM_NENS4_39AutoVectorizingCopyWithAssumedAlignmentILi128EEEEEEvvEEEEvNT_6ParamsE --------------------------
	.section	.nv.shared._ZN7cutlass13device_kernelINS_4gemm6kernel13GemmUniversalIN4cute5tupleIJiiiiEEENS1_10collective13CollectiveMmaINS1_35MainloopSm100TmaUmmaWarpSpecializedILi4ELi2ELi4ENS5_IJNS4_1CILi1EEENSA_ILi8EEESB_EEEEENS5_IJNSA_ILi64EEENSA_ILi256EEENSA_ILi32EEEEEEfNS5_IJlSB_lEEEfSJ_NS4_8TiledMMAINS4_8MMA_AtomIJNS4_17SM100_MMA_TF32_SSINS_10tfloat32_tESN_fLi64ELi256ELNS4_4UMMA5MajorE0ELSP_0ELNSO_7ScaleInE0ELSQ_0EEEEEENS4_6LayoutINS5_IJSB_SB_SB_EEENS5_IJNSA_ILi0EEESV_SV_EEEEENS5_IJNS4_10UnderscoreESY_SY_EEEEENS4_23SM90_TMA_LOAD_MULTICASTENS4_14ComposedLayoutINS4_7SwizzleILi3ELi4ELi3EEENS4_18smem_ptr_flag_bitsILi32EEENST_INS5_IJSC_SH_EEENS5_IJSH_SB_EEEEEEEvNS4_8identityENS4_13SM90_TMA_LOADES1A_vS1B_EENS_8epilogue10collective18CollectiveEpilogueINS1E_23Sm100TmaWarpSpecializedILi4ELi2ELi16ELb1ELb0EEEJSI_NS5_IJNST_ISF_SB_EENST_ISH_SB_EEEEEfSJ_fSJ_NS1E_6fusion15FusionCallbacksIS1I_NS1M_17LinearCombinationIffffLNS_15FloatRoundStyleE2EEESI_S1L_JEEENS4_5SM1004TMEM4LOAD26SM100_TMEM_LOAD_16dp128b8xES1C_S1A_NS4_17SM75_U32x4_LDSM_NENS4_14SM90_TMA_STOREES1A_NS4_17SM90_U32x4_STSM_NENS4_39AutoVectorizingCopyWithAssumedAlignmentILi128EEEEEEvvEEEEvNT_6ParamsE,"aw",@nobits
	.sectionflags	@""
	.align	16
	.zero		1024


//--------------------- .nv.shared.reserved.0     --------------------------
	.section	.nv.shared.reserved.0,"aw",@nobits
	.weak		__nv_reservedSMEM_offset_0_alias
	.size		__nv_reservedSMEM_offset_0_alias, 0, 64
	.other		__nv_reservedSMEM_offset_0_alias,@"STO_CUDA_RESERVED_SHARED STV_DEFAULT"
__nv_reservedSMEM_offset_0_alias:
	.zero		0
.nv.shared.reserved.0:
	.zero		64
	.weak		__nv_reservedSMEM_tcgen05_partition
	.type		__nv_reservedSMEM_tcgen05_partition,@object
	.size		__nv_reservedSMEM_tcgen05_partition,(.L_0 - __nv_reservedSMEM_tcgen05_partition)
__nv_reservedSMEM_tcgen05_partition:
	.zero		32
.L_0:


//--------------------- .nv.global                --------------------------
	.section	.nv.global,"aw",@nobits
.nv.global:
	.type		_ZN40_INTERNAL_009db797_4_k_cu_57287e2b_325584cute1_E,@object
	.size		_ZN40_INTERNAL_009db797_4_k_cu_57287e2b_325584cute1_E,(_ZN40_INTERNAL_009db797_4_k_cu_57287e2b_325584cuda3std3__45__cpo6cbeginE - _ZN40_INTERNAL_009db797_4_k_cu_57287e2b_325584cute1_E)
_ZN40_INTERNAL_009db797_4_k_cu_57287e2b_325584cute1_E:
	.zero		1
	.type		_ZN40_INTERNAL_009db797_4_k_cu_57287e2b_325584cuda3std3__45__cpo6cbeginE,@object
	.size		_ZN40_INTERNAL_009db797_4_k_cu_57287e2b_325584cuda3std3__45__cpo6cbeginE,(_ZN40_INTERNAL_009db797_4_k_cu_57287e2b_325584cuda3std3__48in_placeE - _ZN40_INTERNAL_009db797_4_k_cu_57287e2b_325584cuda3std3__45__cpo6cbeginE)
_ZN40_INTERNAL_009db797_4_k_cu_57287e2b_325584cuda3std3__45__cpo6cbeginE:
	.zero		1
	.type		_ZN40_INTERNAL_009db797_4_k_cu_57287e2b_325584cuda3std3__48in_placeE,@object
	.size		_ZN40_INTERNAL_009db797_4_k_cu_57287e2b_325584cuda3std3__48in_placeE,(_ZN40_INTERNAL_009db797_4_k_cu_57287e2b_325584cuda3std6ranges3__45__cpo9iter_moveE - _ZN40_INTERNAL_009db797_4_k_cu_57287e2b_325584cuda3std3__48in_placeE)
_ZN40_INTERNAL_009db797_4_k_cu_57287e2b_325584cuda3std3__48in_placeE:
	.zero		1
	.type		_ZN40_INTERNAL_009db797_4_k_cu_57287e2b_325584cuda3std6ranges3__45__cpo9iter_moveE,@object
	.size		_ZN40_INTERNAL_009db797_4_k_cu_57287e2b_325584cuda3std6ranges3__45__cpo9iter_moveE,(_ZN40_INTERNAL_009db797_4_k_cu_57287e2b_325584cuda3std3__45__cpo5beginE - _ZN40_INTERNAL_009db797_4_k_cu_57287e2b_325584cuda3std6ranges3__45__cpo9iter_moveE)
_ZN40_INTERNAL_009db797_4_k_cu_57287e2b_325584cuda3std6ranges3__45__cpo9iter_moveE:
	.zero		1
	.type		_ZN40_INTERNAL_009db797_4_k_cu_57287e2b_325584cuda3std3__45__cpo5beginE,@object
	.size		_ZN40_INTERNAL_009db797_4_k_cu_57287e2b_325584cuda3std3__45__cpo5beginE,(_ZN40_INTERNAL_009db797_4_k_cu_57287e2b_325584cuda3std3__442_GLOBAL__N__009db797_4_k_cu_57287e2b_325586ignoreE - _ZN40_INTERNAL_009db797_4_k_cu_57287e2b_325584cuda3std3__45__cpo5beginE)
_ZN40_INTERNAL_009db797_4_k_cu_57287e2b_325584cuda3std3__45__cpo5beginE:
	.zero		1
	.type		_ZN40_INTERNAL_009db797_4_k_cu_57287e2b_325584cuda3std3__442_GLOBAL__N__009db797_4_k_cu_57287e2b_325586ignoreE,@object
	.size		_ZN40_INTERNAL_009db797_4_k_cu_57287e2b_325584cuda3std3__442_GLOBAL__N__009db797_4_k_cu_57287e2b_325586ignoreE,(_ZN40_INTERNAL_009db797_4_k_cu_57287e2b_325584cute7productE - _ZN40_INTERNAL_009db797_4_k_cu_57287e2b_325584cuda3std3__442_GLOBAL__N__009db797_4_k_cu_57287e2b_325586ignoreE)
_ZN40_INTERNAL_009db797_4_k_cu_57287e2b_325584cuda3std3__442_GLOBAL__N__009db797_4_k_cu_57287e2b_325586ignoreE:
	.zero		1
	.type		_ZN40_INTERNAL_009db797_4_k_cu_57287e2b_325584cute7productE,@object
	.size		_ZN40_INTERNAL_009db797_4_k_cu_57287e2b_325584cute7productE,(_ZN40_INTERNAL_009db797_4_k_cu_57287e2b_325584cuda3std3__45__cpo3endE - _ZN40_INTERNAL_009db797_4_k_cu_57287e2b_325584cute7productE)
_ZN40_INTERNAL_009db797_4_k_cu_57287e2b_325584cute7productE:
	.zero		1
	.type		_ZN40_INTERNAL_009db797_4_k_cu_57287e2b_325584cuda3std3__45__cpo3endE,@object
	.size		_ZN40_INTERNAL_009db797_4_k_cu_57287e2b_325584cuda3std3__45__cpo3endE,(_ZN40_INTERNAL_009db797_4_k_cu_57287e2b_325584cuda3std3__419piecewise_constructE - _ZN40_INTERNAL_009db797_4_k_cu_57287e2b_325584cuda3std3__45__cpo3endE)
_ZN40_INTERNAL_009db797_4_k_cu_57287e2b_325584cuda3std3__45__cpo3endE:
	.zero		1
	.type		_ZN40_INTERNAL_009db797_4_k_cu_57287e2b_325584cuda3std3__419piecewise_constructE,@object
	.size		_ZN40_INTERNAL_009db797_4_k_cu_57287e2b_325584cuda3std3__419piecewise_constructE,(_ZN40_INTERNAL_009db797_4_k_cu_57287e2b_325584cuda3std3__45__cpo4cendE - _ZN40_INTERNAL_009db797_4_k_cu_57287e2b_325584cuda3std3__419piecewise_constructE)
_ZN40_INTERNAL_009db797_4_k_cu_57287e2b_325584cuda3std3__419piecewise_constructE:
	.zero		1
	.type		_ZN40_INTERNAL_009db797_4_k_cu_57287e2b_325584cuda3std3__45__cpo4cendE,@object
	.size		_ZN40_INTERNAL_009db797_4_k_cu_57287e2b_325584cuda3std3__45__cpo4cendE,(_ZN40_INTERNAL_009db797_4_k_cu_57287e2b_325584cuda3std6ranges3__45__cpo4swapE - _ZN40_INTERNAL_009db797_4_k_cu_57287e2b_325584cuda3std3__45__cpo4cendE)
_ZN40_INTERNAL_009db797_4_k_cu_57287e2b_325584cuda3std3__45__cpo4cendE:
	.zero		1
	.type		_ZN40_INTERNAL_009db797_4_k_cu_57287e2b_325584cuda3std6ranges3__45__cpo4swapE,@object
	.size		_ZN40_INTERNAL_009db797_4_k_cu_57287e2b_325584cuda3std6ranges3__45__cpo4swapE,(.L_10 - _ZN40_INTERNAL_009db797_4_k_cu_57287e2b_325584cuda3std6ranges3__45__cpo4swapE)
_ZN40_INTERNAL_009db797_4_k_cu_57287e2b_325584cuda3std6ranges3__45__cpo4swapE:
	.zero		1
.L_10:


//--------------------- .nv.constant0._ZN7cutlass13device_kernelINS_4gemm6kernel13GemmUniversalIN4cute5tupleIJiiiiEEENS1_10collective13CollectiveMmaINS1_35MainloopSm100TmaUmmaWarpSpecializedILi4ELi2ELi4ENS5_IJNS4_1CILi1EEENSA_ILi8EEESB_EEEEENS5_IJNSA_ILi64EEENSA_ILi256EEENSA_ILi32EEEEEEfNS5_IJlSB_lEEEfSJ_NS4_8TiledMMAINS4_8MMA_AtomIJNS4_17SM100_MMA_TF32_SSINS_10tfloat32_tESN_fLi64ELi256ELNS4_4UMMA5MajorE0ELSP_0ELNSO_7ScaleInE0ELSQ_0EEEEEENS4_6LayoutINS5_IJSB_SB_SB_EEENS5_IJNSA_ILi0EEESV_SV_EEEEENS5_IJNS4_10UnderscoreESY_SY_EEEEENS4_23SM90_TMA_LOAD_MULTICASTENS4_14ComposedLayoutINS4_7SwizzleILi3ELi4ELi3EEENS4_18smem_ptr_flag_bitsILi32EEENST_INS5_IJSC_SH_EEENS5_IJSH_SB_EEEEEEEvNS4_8identityENS4_13SM90_TMA_LOADES1A_vS1B_EENS_8epilogue10collective18CollectiveEpilogueINS1E_23Sm100TmaWarpSpecializedILi4ELi2ELi16ELb1ELb0EEEJSI_NS5_IJNST_ISF_SB_EENST_ISH_SB_EEEEEfSJ_fSJ_NS1E_6fusion15FusionCallbacksIS1I_NS1M_17LinearCombinationIffffLNS_15FloatRoundStyleE2EEESI_S1L_JEEENS4_5SM1004TMEM4LOAD26SM100_TMEM_LOAD_16dp128b8xES1C_S1A_NS4_17SM75_U32x4_LDSM_NENS4_14SM90_TMA_STOREES1A_NS4_17SM90_U32x4_STSM_NENS4_39AutoVectorizingCopyWithAssumedAlignmentILi128EEEEEEvvEEEEvNT_6ParamsE --------------------------
	.section	.nv.constant0._ZN7cutlass13device_kernelINS_4gemm6kernel13GemmUniversalIN4cute5tupleIJiiiiEEENS1_10collective13CollectiveMmaINS1_35MainloopSm100TmaUmmaWarpSpecializedILi4ELi2ELi4ENS5_IJNS4_1CILi1EEENSA_ILi8EEESB_EEEEENS5_IJNSA_ILi64EEENSA_ILi256EEENSA_ILi32EEEEEEfNS5_IJlSB_lEEEfSJ_NS4_8TiledMMAINS4_8MMA_AtomIJNS4_17SM100_MMA_TF32_SSINS_10tfloat32_tESN_fLi64ELi256ELNS4_4UMMA5MajorE0ELSP_0ELNSO_7ScaleInE0ELSQ_0EEEEEENS4_6LayoutINS5_IJSB_SB_SB_EEENS5_IJNSA_ILi0EEESV_SV_EEEEENS5_IJNS4_10UnderscoreESY_SY_EEEEENS4_23SM90_TMA_LOAD_MULTICASTENS4_14ComposedLayoutINS4_7SwizzleILi3ELi4ELi3EEENS4_18smem_ptr_flag_bitsILi32EEENST_INS5_IJSC_SH_EEENS5_IJSH_SB_EEEEEEEvNS4_8identityENS4_13SM90_TMA_LOADES1A_vS1B_EENS_8epilogue10collective18CollectiveEpilogueINS1E_23Sm100TmaWarpSpecializedILi4ELi2ELi16ELb1ELb0EEEJSI_NS5_IJNST_ISF_SB_EENST_ISH_SB_EEEEEfSJ_fSJ_NS1E_6fusion15FusionCallbacksIS1I_NS1M_17LinearCombinationIffffLNS_15FloatRoundStyleE2EEESI_S1L_JEEENS4_5SM1004TMEM4LOAD26SM100_TMEM_LOAD_16dp128b8xES1C_S1A_NS4_17SM75_U32x4_LDSM_NENS4_14SM90_TMA_STOREES1A_NS4_17SM90_U32x4_STSM_NENS4_39AutoVectorizingCopyWithAssumedAlignmentILi128EEEEEEvvEEEEvNT_6ParamsE,"a",@progbits
	.sectionflags	@""
	.align	4
.nv.constant0._ZN7cutlass13device_kernelINS_4gemm6kernel13GemmUniversalIN4cute5tupleIJiiiiEEENS1_10collective13CollectiveMmaINS1_35MainloopSm100TmaUmmaWarpSpecializedILi4ELi2ELi4ENS5_IJNS4_1CILi1EEENSA_ILi8EEESB_EEEEENS5_IJNSA_ILi64EEENSA_ILi256EEENSA_ILi32EEEEEEfNS5_IJlSB_lEEEfSJ_NS4_8TiledMMAINS4_8MMA_AtomIJNS4_17SM100_MMA_TF32_SSINS_10tfloat32_tESN_fLi64ELi256ELNS4_4UMMA5MajorE0ELSP_0ELNSO_7ScaleInE0ELSQ_0EEEEEENS4_6LayoutINS5_IJSB_SB_SB_EEENS5_IJNSA_ILi0EEESV_SV_EEEEENS5_IJNS4_10UnderscoreESY_SY_EEEEENS4_23SM90_TMA_LOAD_MULTICASTENS4_14ComposedLayoutINS4_7SwizzleILi3ELi4ELi3EEENS4_18smem_ptr_flag_bitsILi32EEENST_INS5_IJSC_SH_EEENS5_IJSH_SB_EEEEEEEvNS4_8identityENS4_13SM90_TMA_LOADES1A_vS1B_EENS_8epilogue10collective18CollectiveEpilogueINS1E_23Sm100TmaWarpSpecializedILi4ELi2ELi16ELb1ELb0EEEJSI_NS5_IJNST_ISF_SB_EENST_ISH_SB_EEEEEfSJ_fSJ_NS1E_6fusion15FusionCallbacksIS1I_NS1M_17LinearCombinationIffffLNS_15FloatRoundStyleE2EEESI_S1L_JEEENS4_5SM1004TMEM4LOAD26SM100_TMEM_LOAD_16dp128b8xES1C_S1A_NS4_17SM75_U32x4_LDSM_NENS4_14SM90_TMA_STOREES1A_NS4_17SM90_U32x4_STSM_NENS4_39AutoVectorizingCopyWithAssumedAlignmentILi128EEEEEEvvEEEEvNT_6ParamsE:
	.zero		2944


//--------------------- SYMBOLS --------------------------

	.type		.nv.reservedSmem.offset0,@object
	.size		.nv.reservedSmem.offset0,0x4
	.type		.nv.reservedSmem.cap,@object
	.size		.nv.reservedSmem.cap,0x4
	.type		__assertfail,@function
